//
// Generated by NVIDIA NVVM Compiler
//
// Compiler Build ID: CL-36424714
// Cuda compilation tools, release 13.0, V13.0.88
// Based on NVVM 20.0.0
//

.version 9.0
.target sm_100
.address_size 64

	// .globl	_Z16multiply_and_addPPPfS1_S0_
.extern .func __assertfail
(
	.param .b64 __assertfail_param_0,
	.param .b64 __assertfail_param_1,
	.param .b32 __assertfail_param_2,
	.param .b64 __assertfail_param_3,
	.param .b64 __assertfail_param_4
)
;
.func  (.param .align 16 .b8 func_retval0[16]) __internal_trig_reduction_slowpathd
(
	.param .b64 __internal_trig_reduction_slowpathd_param_0
)
;
// _ZZ16multiply_and_addPPPfS1_S0_E5itemp has been demoted
// _ZZ16multiply_and_addPPPfS1_S0_E5qtemp has been demoted
.global .align 1 .b8 __unnamed_1[60] = {118, 111, 105, 100, 32, 109, 117, 108, 116, 105, 112, 108, 121, 95, 109, 105, 120, 95, 97, 100, 100, 40, 115, 105, 103, 110, 101, 100, 32, 115, 104, 111, 114, 116, 32, 42, 42, 44, 32, 102, 108, 111, 97, 116, 32, 42, 42, 42, 44, 32, 102, 108, 111, 97, 116, 32, 42, 42, 41};
// _ZZ16multiply_mix_addPPsPPPfS2_E5itemp has been demoted
// _ZZ16multiply_mix_addPPsPPPfS2_E5qtemp has been demoted
.global .align 1 .b8 $str[38] = {116, 115, 97, 109, 112, 32, 60, 61, 32, 40, 52, 32, 42, 32, 98, 108, 111, 99, 107, 68, 105, 109, 46, 120, 32, 42, 32, 103, 114, 105, 100, 68, 105, 109, 46, 120, 41};
.global .align 1 .b8 $str$1[27] = {47, 116, 109, 112, 47, 115, 97, 115, 115, 95, 99, 117, 95, 102, 57, 107, 99, 50, 56, 95, 118, 47, 107, 46, 99, 117};
.global .align 8 .b8 __cudart_i2opi_d[144] = {8, 93, 141, 31, 177, 95, 251, 107, 234, 146, 82, 138, 247, 57, 7, 61, 123, 241, 229, 235, 199, 186, 39, 117, 45, 234, 95, 158, 102, 63, 70, 79, 183, 9, 203, 39, 207, 126, 54, 109, 31, 109, 10, 90, 139, 17, 47, 239, 15, 152, 5, 222, 255, 151, 248, 31, 59, 40, 249, 189, 139, 95, 132, 156, 244, 57, 83, 131, 57, 214, 145, 57, 65, 126, 95, 180, 38, 112, 156, 233, 132, 68, 187, 46, 245, 53, 130, 232, 62, 167, 41, 177, 28, 235, 29, 254, 28, 146, 209, 9, 234, 46, 73, 6, 224, 210, 77, 66, 58, 110, 36, 183, 97, 197, 187, 222, 171, 99, 81, 254, 65, 144, 67, 60, 153, 149, 98, 219, 192, 221, 52, 245, 209, 87, 39, 252, 41, 21, 68, 78, 110, 131, 249, 162};
.global .align 16 .b8 __cudart_sin_cos_coeffs[128] = {70, 210, 176, 44, 241, 229, 90, 190, 146, 227, 172, 105, 227, 29, 199, 62, 161, 98, 219, 25, 160, 1, 42, 191, 24, 8, 17, 17, 17, 17, 129, 63, 84, 85, 85, 85, 85, 85, 197, 191, 0, 0, 0, 0, 0, 0, 0, 0, 0, 0, 0, 0, 0, 0, 0, 0, 100, 129, 253, 32, 131, 255, 168, 189, 40, 133, 239, 193, 167, 238, 33, 62, 217, 230, 6, 142, 79, 126, 146, 190, 233, 188, 221, 25, 160, 1, 250, 62, 71, 93, 193, 22, 108, 193, 86, 191, 81, 85, 85, 85, 85, 85, 165, 63, 0, 0, 0, 0, 0, 0, 224, 191, 0, 0, 0, 0, 0, 0, 240, 63};

.visible .entry _Z16multiply_and_addPPPfS1_S0_(
	.param .u64 .ptr .align 1 _Z16multiply_and_addPPPfS1_S0__param_0,
	.param .u64 .ptr .align 1 _Z16multiply_and_addPPPfS1_S0__param_1,
	.param .u64 .ptr .align 1 _Z16multiply_and_addPPPfS1_S0__param_2
)
{
	.reg .pred 	%p<16>;
	.reg .b32 	%r<74>;
	.reg .b32 	%f<127>;
	.reg .b64 	%rd<44>;
	// demoted variable
	.shared .align 4 .b8 _ZZ16multiply_and_addPPPfS1_S0_E5itemp[4096];
	// demoted variable
	.shared .align 4 .b8 _ZZ16multiply_and_addPPPfS1_S0_E5qtemp[4096];
	ld.param.u64 	%rd2, [_Z16multiply_and_addPPPfS1_S0__param_0];
	ld.param.u64 	%rd1, [_Z16multiply_and_addPPPfS1_S0__param_1];
	ld.param.u64 	%rd3, [_Z16multiply_and_addPPPfS1_S0__param_2];
	cvta.to.global.u64 	%rd4, %rd3;
	cvta.to.global.u64 	%rd5, %rd2;
	mov.u32 	%r1, %tid.y;
	mov.u32 	%r66, %ntid.x;
	mov.u32 	%r3, %tid.x;
	mad.lo.s32 	%r4, %r1, %r66, %r3;
	mov.u32 	%r5, %ctaid.x;
	mul.lo.s32 	%r32, %r5, %r66;
	cvt.rn.f32.u32 	%f27, %r32;
	shl.b32 	%r33, %r3, 2;
	cvt.rn.f32.u32 	%f28, %r33;
	fma.rn.f32 	%f29, %f27, 0f3F000000, %f28;
	cvt.rzi.u32.f32 	%r34, %f29;
	mul.wide.u32 	%rd6, %r1, 8;
	add.s64 	%rd7, %rd5, %rd6;
	ld.global.u64 	%rd8, [%rd7];
	cvta.to.global.u64 	%rd9, %rd8;
	mov.u32 	%r6, %ctaid.y;
	mul.wide.u32 	%rd10, %r6, 8;
	add.s64 	%rd11, %rd9, %rd10;
	ld.global.u64 	%rd12, [%rd11];
	cvta.to.global.u64 	%rd13, %rd12;
	mul.wide.u32 	%rd14, %r34, 4;
	add.s64 	%rd15, %rd13, %rd14;
	ld.global.f32 	%f30, [%rd15];
	add.s32 	%r35, %r34, 1;
	mul.wide.u32 	%rd16, %r35, 4;
	add.s64 	%rd17, %rd13, %rd16;
	ld.global.f32 	%f31, [%rd17];
	add.s32 	%r36, %r34, 2;
	mul.wide.u32 	%rd18, %r36, 4;
	add.s64 	%rd19, %rd13, %rd18;
	ld.global.f32 	%f32, [%rd19];
	add.s32 	%r37, %r34, 3;
	mul.wide.u32 	%rd20, %r37, 4;
	add.s64 	%rd21, %rd13, %rd20;
	ld.global.f32 	%f33, [%rd21];
	add.s64 	%rd22, %rd4, %rd6;
	ld.global.u64 	%rd23, [%rd22];
	cvta.to.global.u64 	%rd24, %rd23;
	mul.wide.u32 	%rd25, %r33, 4;
	add.s64 	%rd26, %rd24, %rd25;
	ld.global.f32 	%f34, [%rd26];
	ld.global.f32 	%f35, [%rd26+4];
	ld.global.f32 	%f36, [%rd26+8];
	ld.global.f32 	%f37, [%rd26+12];
	mul.f32 	%f38, %f30, %f34;
	mul.f32 	%f39, %f31, %f35;
	sub.f32 	%f40, %f38, %f39;
	fma.rn.f32 	%f41, %f32, %f36, %f40;
	mul.f32 	%f42, %f33, %f37;
	sub.f32 	%f43, %f41, %f42;
	shl.b32 	%r38, %r4, 2;
	mov.u32 	%r39, _ZZ16multiply_and_addPPPfS1_S0_E5itemp;
	add.s32 	%r7, %r39, %r38;
	st.shared.f32 	[%r7], %f43;
	mul.f32 	%f44, %f30, %f35;
	fma.rn.f32 	%f45, %f31, %f34, %f44;
	fma.rn.f32 	%f46, %f33, %f36, %f45;
	fma.rn.f32 	%f47, %f32, %f37, %f46;
	mov.u32 	%r40, _ZZ16multiply_and_addPPPfS1_S0_E5qtemp;
	add.s32 	%r8, %r40, %r38;
	st.shared.f32 	[%r8], %f47;
	bar.sync 	0;
	and.b32  	%r41, %r66, 1;
	setp.eq.b32 	%p1, %r41, 1;
	@%p1 bra 	$L__BB0_5;
	mov.u32 	%r65, %r66;
$L__BB0_2:
	shr.u32 	%r66, %r65, 1;
	setp.ge.u32 	%p2, %r3, %r66;
	@%p2 bra 	$L__BB0_4;
	shl.b32 	%r42, %r65, 1;
	add.s32 	%r43, %r7, %r42;
	ld.shared.f32 	%f48, [%r43];
	ld.shared.f32 	%f49, [%r7];
	add.f32 	%f50, %f48, %f49;
	st.shared.f32 	[%r7], %f50;
	add.s32 	%r44, %r8, %r42;
	ld.shared.f32 	%f51, [%r44];
	ld.shared.f32 	%f52, [%r8];
	add.f32 	%f53, %f51, %f52;
	st.shared.f32 	[%r8], %f53;
$L__BB0_4:
	bar.sync 	0;
	and.b32  	%r45, %r65, 2;
	setp.eq.s32 	%p3, %r45, 0;
	mov.u32 	%r65, %r66;
	@%p3 bra 	$L__BB0_2;
$L__BB0_5:
	setp.ne.s32 	%p4, %r3, 0;
	setp.lt.u32 	%p5, %r66, 2;
	or.pred  	%p6, %p4, %p5;
	@%p6 bra 	$L__BB0_19;
	ld.shared.f32 	%f125, [%r7];
	ld.shared.f32 	%f126, [%r8];
	add.s32 	%r12, %r66, -1;
	add.s32 	%r47, %r66, -2;
	and.b32  	%r13, %r12, 7;
	setp.lt.u32 	%p7, %r47, 7;
	mov.b32 	%r72, 1;
	@%p7 bra 	$L__BB0_10;
	and.b32  	%r49, %r12, -8;
	neg.s32 	%r70, %r49;
	add.s32 	%r51, %r38, 16;
	add.s32 	%r68, %r39, %r51;
	add.s32 	%r67, %r40, %r51;
	mov.b32 	%r69, 0;
$L__BB0_8:
	.pragma "nounroll";
	ld.shared.f32 	%f55, [%r68+-12];
	add.f32 	%f56, %f55, %f125;
	ld.shared.f32 	%f57, [%r67+-12];
	add.f32 	%f58, %f57, %f126;
	ld.shared.f32 	%f59, [%r68+-8];
	add.f32 	%f60, %f59, %f56;
	ld.shared.f32 	%f61, [%r67+-8];
	add.f32 	%f62, %f61, %f58;
	ld.shared.f32 	%f63, [%r68+-4];
	add.f32 	%f64, %f63, %f60;
	ld.shared.f32 	%f65, [%r67+-4];
	add.f32 	%f66, %f65, %f62;
	ld.shared.f32 	%f67, [%r68];
	add.f32 	%f68, %f67, %f64;
	ld.shared.f32 	%f69, [%r67];
	add.f32 	%f70, %f69, %f66;
	ld.shared.f32 	%f71, [%r68+4];
	add.f32 	%f72, %f71, %f68;
	ld.shared.f32 	%f73, [%r67+4];
	add.f32 	%f74, %f73, %f70;
	ld.shared.f32 	%f75, [%r68+8];
	add.f32 	%f76, %f75, %f72;
	ld.shared.f32 	%f77, [%r67+8];
	add.f32 	%f78, %f77, %f74;
	ld.shared.f32 	%f79, [%r68+12];
	add.f32 	%f80, %f79, %f76;
	ld.shared.f32 	%f81, [%r67+12];
	add.f32 	%f82, %f81, %f78;
	ld.shared.f32 	%f83, [%r68+16];
	add.f32 	%f125, %f83, %f80;
	ld.shared.f32 	%f84, [%r67+16];
	add.f32 	%f126, %f84, %f82;
	add.s32 	%r70, %r70, 8;
	add.s32 	%r69, %r69, 8;
	add.s32 	%r68, %r68, 32;
	add.s32 	%r67, %r67, 32;
	setp.ne.s32 	%p8, %r70, 0;
	@%p8 bra 	$L__BB0_8;
	add.s32 	%r72, %r69, 1;
$L__BB0_10:
	setp.eq.s32 	%p9, %r13, 0;
	@%p9 bra 	$L__BB0_18;
	and.b32  	%r27, %r12, 3;
	setp.lt.u32 	%p10, %r13, 4;
	@%p10 bra 	$L__BB0_13;
	shl.b32 	%r54, %r72, 2;
	add.s32 	%r55, %r7, %r54;
	ld.shared.f32 	%f86, [%r55];
	add.f32 	%f87, %f86, %f125;
	add.s32 	%r56, %r8, %r54;
	ld.shared.f32 	%f88, [%r56];
	add.f32 	%f89, %f88, %f126;
	ld.shared.f32 	%f90, [%r55+4];
	add.f32 	%f91, %f90, %f87;
	ld.shared.f32 	%f92, [%r56+4];
	add.f32 	%f93, %f92, %f89;
	ld.shared.f32 	%f94, [%r55+8];
	add.f32 	%f95, %f94, %f91;
	ld.shared.f32 	%f96, [%r56+8];
	add.f32 	%f97, %f96, %f93;
	ld.shared.f32 	%f98, [%r55+12];
	add.f32 	%f125, %f98, %f95;
	ld.shared.f32 	%f99, [%r56+12];
	add.f32 	%f126, %f99, %f97;
	add.s32 	%r72, %r72, 4;
$L__BB0_13:
	setp.eq.s32 	%p11, %r27, 0;
	@%p11 bra 	$L__BB0_18;
	setp.eq.s32 	%p12, %r27, 1;
	@%p12 bra 	$L__BB0_16;
	shl.b32 	%r57, %r72, 2;
	add.s32 	%r58, %r7, %r57;
	ld.shared.f32 	%f101, [%r58];
	add.f32 	%f102, %f101, %f125;
	add.s32 	%r59, %r8, %r57;
	ld.shared.f32 	%f103, [%r59];
	add.f32 	%f104, %f103, %f126;
	ld.shared.f32 	%f105, [%r58+4];
	add.f32 	%f125, %f105, %f102;
	ld.shared.f32 	%f106, [%r59+4];
	add.f32 	%f126, %f106, %f104;
	add.s32 	%r72, %r72, 2;
$L__BB0_16:
	and.b32  	%r60, %r12, 1;
	setp.eq.b32 	%p13, %r60, 1;
	not.pred 	%p14, %p13;
	@%p14 bra 	$L__BB0_18;
	shl.b32 	%r61, %r72, 2;
	add.s32 	%r62, %r7, %r61;
	ld.shared.f32 	%f107, [%r62];
	add.f32 	%f125, %f107, %f125;
	add.s32 	%r63, %r8, %r61;
	ld.shared.f32 	%f108, [%r63];
	add.f32 	%f126, %f108, %f126;
$L__BB0_18:
	st.shared.f32 	[%r7], %f125;
	st.shared.f32 	[%r8], %f126;
$L__BB0_19:
	setp.ne.s32 	%p15, %r3, 0;
	bar.sync 	0;
	@%p15 bra 	$L__BB0_21;
	ld.shared.f32 	%f109, [%r7];
	cvta.to.global.u64 	%rd27, %rd1;
	add.s64 	%rd29, %rd27, %rd6;
	ld.global.u64 	%rd30, [%rd29];
	cvta.to.global.u64 	%rd31, %rd30;
	add.s64 	%rd33, %rd31, %rd10;
	ld.global.u64 	%rd34, [%rd33];
	cvta.to.global.u64 	%rd35, %rd34;
	shl.b32 	%r64, %r5, 1;
	mul.wide.s32 	%rd36, %r64, 4;
	add.s64 	%rd37, %rd35, %rd36;
	st.global.f32 	[%rd37], %f109;
	ld.shared.f32 	%f110, [%r8];
	ld.global.u64 	%rd38, [%rd29];
	cvta.to.global.u64 	%rd39, %rd38;
	add.s64 	%rd40, %rd39, %rd10;
	ld.global.u64 	%rd41, [%rd40];
	cvta.to.global.u64 	%rd42, %rd41;
	add.s64 	%rd43, %rd42, %rd36;
	st.global.f32 	[%rd43+4], %f110;
$L__BB0_21:
	ret;

}
	// .globl	_Z16multiply_mix_addPPsPPPfS2_
.visible .entry _Z16multiply_mix_addPPsPPPfS2_(
	.param .u64 .ptr .align 1 _Z16multiply_mix_addPPsPPPfS2__param_0,
	.param .u64 .ptr .align 1 _Z16multiply_mix_addPPsPPPfS2__param_1,
	.param .u64 .ptr .align 1 _Z16multiply_mix_addPPsPPPfS2__param_2
)
{
	.reg .pred 	%p<56>;
	.reg .b16 	%rs<9>;
	.reg .b32 	%r<167>;
	.reg .b32 	%f<199>;
	.reg .b64 	%rd<95>;
	.reg .b64 	%fd<102>;
	// demoted variable
	.shared .align 4 .b8 _ZZ16multiply_mix_addPPsPPPfS2_E5itemp[4096];
	// demoted variable
	.shared .align 4 .b8 _ZZ16multiply_mix_addPPsPPPfS2_E5qtemp[4096];
	ld.param.u64 	%rd19, [_Z16multiply_mix_addPPsPPPfS2__param_1];
	mov.u32 	%r1, %tid.y;
	mov.u32 	%r2, %ntid.x;
	mov.u32 	%r3, %tid.x;
	mov.u32 	%r4, %ctaid.x;
	mul.lo.s32 	%r64, %r4, %r2;
	cvt.rn.f32.u32 	%f29, %r64;
	shl.b32 	%r5, %r3, 2;
	cvt.rn.f32.u32 	%f30, %r5;
	fma.rn.f32 	%f31, %f29, 0f40000000, %f30;
	cvt.rzi.u32.f32 	%r6, %f31;
	mov.u32 	%r65, %nctaid.x;
	mul.lo.s32 	%r66, %r2, %r65;
	shl.b32 	%r67, %r66, 2;
	setp.le.u32 	%p1, %r6, %r67;
	@%p1 bra 	$L__BB1_2;
	mov.u64 	%rd21, $str;
	cvta.global.u64 	%rd22, %rd21;
	mov.u64 	%rd23, $str$1;
	cvta.global.u64 	%rd24, %rd23;
	mov.u64 	%rd25, __unnamed_1;
	cvta.global.u64 	%rd26, %rd25;
	{ // callseq 0, 0
	.param .b64 param0;
	st.param.b64 	[param0], %rd22;
	.param .b64 param1;
	st.param.b64 	[param1], %rd24;
	.param .b32 param2;
	st.param.b32 	[param2], 97;
	.param .b64 param3;
	st.param.b64 	[param3], %rd26;
	.param .b64 param4;
	st.param.b64 	[param4], 1;
	call.uni 
	__assertfail, 
	(
	param0, 
	param1, 
	param2, 
	param3, 
	param4
	);
	} // callseq 0
$L__BB1_2:
	ld.param.u64 	%rd88, [_Z16multiply_mix_addPPsPPPfS2__param_2];
	ld.param.u64 	%rd87, [_Z16multiply_mix_addPPsPPPfS2__param_0];
	cvta.to.global.u64 	%rd27, %rd88;
	mul.wide.u32 	%rd28, %r1, 8;
	add.s64 	%rd1, %rd27, %rd28;
	ld.global.u64 	%rd29, [%rd1];
	mul.wide.u32 	%rd30, %r5, 4;
	add.s64 	%rd31, %rd29, %rd30;
	ld.f32 	%f32, [%rd31];
	mov.u32 	%r7, %ctaid.y;
	cvta.to.global.u64 	%rd32, %rd87;
	mul.wide.u32 	%rd33, %r7, 8;
	add.s64 	%rd34, %rd32, %rd33;
	ld.global.u64 	%rd35, [%rd34];
	mul.wide.u32 	%rd36, %r6, 2;
	add.s64 	%rd37, %rd35, %rd36;
	ld.u16 	%rs1, [%rd37];
	cvt.rn.f32.s16 	%f33, %rs1;
	mul.f32 	%f34, %f32, %f33;
	ld.f32 	%f35, [%rd31+4];
	add.s32 	%r68, %r6, 1;
	mul.wide.u32 	%rd38, %r68, 2;
	add.s64 	%rd39, %rd35, %rd38;
	ld.u16 	%rs2, [%rd39];
	cvt.rn.f32.s16 	%f36, %rs2;
	mul.f32 	%f37, %f35, %f36;
	sub.f32 	%f38, %f34, %f37;
	ld.f32 	%f39, [%rd31+8];
	add.s32 	%r69, %r6, 2;
	mul.wide.u32 	%rd40, %r69, 2;
	add.s64 	%rd41, %rd35, %rd40;
	ld.u16 	%rs3, [%rd41];
	cvt.rn.f32.s16 	%f40, %rs3;
	fma.rn.f32 	%f41, %f39, %f40, %f38;
	ld.f32 	%f42, [%rd31+12];
	add.s32 	%r70, %r6, 3;
	mul.wide.u32 	%rd42, %r70, 2;
	add.s64 	%rd43, %rd35, %rd42;
	ld.u16 	%rs4, [%rd43];
	cvt.rn.f32.s16 	%f43, %rs4;
	mul.f32 	%f44, %f42, %f43;
	sub.f32 	%f45, %f41, %f44;
	mad.lo.s32 	%r8, %r1, %r2, %r3;
	shl.b32 	%r71, %r8, 2;
	mov.u32 	%r72, _ZZ16multiply_mix_addPPsPPPfS2_E5itemp;
	add.s32 	%r9, %r72, %r71;
	st.shared.f32 	[%r9], %f45;
	ld.f32 	%f46, [%rd31];
	ld.u16 	%rs5, [%rd39];
	cvt.rn.f32.s16 	%f47, %rs5;
	ld.f32 	%f48, [%rd31+4];
	ld.u16 	%rs6, [%rd37];
	cvt.rn.f32.s16 	%f49, %rs6;
	mul.f32 	%f50, %f48, %f49;
	fma.rn.f32 	%f51, %f46, %f47, %f50;
	ld.f32 	%f52, [%rd31+8];
	ld.u16 	%rs7, [%rd43];
	cvt.rn.f32.s16 	%f53, %rs7;
	fma.rn.f32 	%f54, %f52, %f53, %f51;
	ld.f32 	%f55, [%rd31+12];
	ld.u16 	%rs8, [%rd41];
	cvt.rn.f32.s16 	%f56, %rs8;
	fma.rn.f32 	%f57, %f55, %f56, %f54;
	mov.u32 	%r73, _ZZ16multiply_mix_addPPsPPPfS2_E5qtemp;
	add.s32 	%r10, %r73, %r71;
	st.shared.f32 	[%r10], %f57;
	bar.sync 	0;
	and.b32  	%r74, %r2, 1;
	setp.eq.b32 	%p2, %r74, 1;
	mov.u32 	%r150, %r2;
	@%p2 bra 	$L__BB1_3;
	bra.uni 	$L__BB1_25;
$L__BB1_3:
	setp.eq.s32 	%p5, %r150, 0;
	mul.lo.s32 	%r79, %r150, -858993459;
	setp.gt.u32 	%p6, %r79, 858993459;
	or.pred  	%p7, %p5, %p6;
	@%p7 bra 	$L__BB1_7;
$L__BB1_4:
	mul.hi.u32 	%r80, %r150, -858993459;
	shr.u32 	%r15, %r80, 2;
	setp.ge.u32 	%p8, %r3, %r15;
	@%p8 bra 	$L__BB1_6;
	ld.shared.f32 	%f64, [%r9];
	shl.b32 	%r81, %r15, 2;
	add.s32 	%r82, %r9, %r81;
	ld.shared.f32 	%f65, [%r82];
	add.f32 	%f66, %f64, %f65;
	add.s32 	%r83, %r82, %r81;
	ld.shared.f32 	%f67, [%r83];
	add.f32 	%f68, %f66, %f67;
	add.s32 	%r84, %r83, %r81;
	ld.shared.f32 	%f69, [%r84];
	add.f32 	%f70, %f68, %f69;
	add.s32 	%r85, %r84, %r81;
	ld.shared.f32 	%f71, [%r85];
	add.f32 	%f72, %f70, %f71;
	st.shared.f32 	[%r9], %f72;
	ld.shared.f32 	%f73, [%r10];
	add.s32 	%r86, %r10, %r81;
	ld.shared.f32 	%f74, [%r86];
	add.f32 	%f75, %f73, %f74;
	add.s32 	%r87, %r86, %r81;
	ld.shared.f32 	%f76, [%r87];
	add.f32 	%f77, %f75, %f76;
	add.s32 	%r88, %r87, %r81;
	ld.shared.f32 	%f78, [%r88];
	add.f32 	%f79, %f77, %f78;
	add.s32 	%r89, %r88, %r81;
	ld.shared.f32 	%f80, [%r89];
	add.f32 	%f81, %f79, %f80;
	st.shared.f32 	[%r10], %f81;
$L__BB1_6:
	bar.sync 	0;
	setp.gt.u32 	%p9, %r150, 4;
	mul.lo.s32 	%r90, %r15, -858993459;
	setp.lt.u32 	%p10, %r90, 858993460;
	and.pred  	%p11, %p9, %p10;
	mov.u32 	%r150, %r15;
	@%p11 bra 	$L__BB1_4;
$L__BB1_7:
	setp.ne.s32 	%p12, %r3, 0;
	setp.lt.u32 	%p13, %r150, 2;
	or.pred  	%p14, %p12, %p13;
	@%p14 bra 	$L__BB1_21;
	ld.shared.f32 	%f197, [%r9];
	ld.shared.f32 	%f198, [%r10];
	add.s32 	%r17, %r150, -1;
	add.s32 	%r92, %r150, -2;
	and.b32  	%r18, %r17, 7;
	setp.lt.u32 	%p15, %r92, 7;
	mov.b32 	%r156, 1;
	@%p15 bra 	$L__BB1_12;
	and.b32  	%r94, %r17, -8;
	neg.s32 	%r154, %r94;
	add.s32 	%r96, %r71, 16;
	add.s32 	%r152, %r72, %r96;
	add.s32 	%r151, %r73, %r96;
	mov.b32 	%r153, 0;
$L__BB1_10:
	.pragma "nounroll";
	ld.shared.f32 	%f83, [%r152+-12];
	add.f32 	%f84, %f83, %f197;
	ld.shared.f32 	%f85, [%r151+-12];
	add.f32 	%f86, %f85, %f198;
	ld.shared.f32 	%f87, [%r152+-8];
	add.f32 	%f88, %f87, %f84;
	ld.shared.f32 	%f89, [%r151+-8];
	add.f32 	%f90, %f89, %f86;
	ld.shared.f32 	%f91, [%r152+-4];
	add.f32 	%f92, %f91, %f88;
	ld.shared.f32 	%f93, [%r151+-4];
	add.f32 	%f94, %f93, %f90;
	ld.shared.f32 	%f95, [%r152];
	add.f32 	%f96, %f95, %f92;
	ld.shared.f32 	%f97, [%r151];
	add.f32 	%f98, %f97, %f94;
	ld.shared.f32 	%f99, [%r152+4];
	add.f32 	%f100, %f99, %f96;
	ld.shared.f32 	%f101, [%r151+4];
	add.f32 	%f102, %f101, %f98;
	ld.shared.f32 	%f103, [%r152+8];
	add.f32 	%f104, %f103, %f100;
	ld.shared.f32 	%f105, [%r151+8];
	add.f32 	%f106, %f105, %f102;
	ld.shared.f32 	%f107, [%r152+12];
	add.f32 	%f108, %f107, %f104;
	ld.shared.f32 	%f109, [%r151+12];
	add.f32 	%f110, %f109, %f106;
	ld.shared.f32 	%f111, [%r152+16];
	add.f32 	%f197, %f111, %f108;
	ld.shared.f32 	%f112, [%r151+16];
	add.f32 	%f198, %f112, %f110;
	add.s32 	%r154, %r154, 8;
	add.s32 	%r153, %r153, 8;
	add.s32 	%r152, %r152, 32;
	add.s32 	%r151, %r151, 32;
	setp.ne.s32 	%p16, %r154, 0;
	@%p16 bra 	$L__BB1_10;
	add.s32 	%r156, %r153, 1;
$L__BB1_12:
	setp.eq.s32 	%p17, %r18, 0;
	@%p17 bra 	$L__BB1_20;
	and.b32  	%r32, %r17, 3;
	setp.lt.u32 	%p18, %r18, 4;
	@%p18 bra 	$L__BB1_15;
	shl.b32 	%r99, %r156, 2;
	add.s32 	%r100, %r9, %r99;
	ld.shared.f32 	%f114, [%r100];
	add.f32 	%f115, %f114, %f197;
	add.s32 	%r101, %r10, %r99;
	ld.shared.f32 	%f116, [%r101];
	add.f32 	%f117, %f116, %f198;
	ld.shared.f32 	%f118, [%r100+4];
	add.f32 	%f119, %f118, %f115;
	ld.shared.f32 	%f120, [%r101+4];
	add.f32 	%f121, %f120, %f117;
	ld.shared.f32 	%f122, [%r100+8];
	add.f32 	%f123, %f122, %f119;
	ld.shared.f32 	%f124, [%r101+8];
	add.f32 	%f125, %f124, %f121;
	ld.shared.f32 	%f126, [%r100+12];
	add.f32 	%f197, %f126, %f123;
	ld.shared.f32 	%f127, [%r101+12];
	add.f32 	%f198, %f127, %f125;
	add.s32 	%r156, %r156, 4;
$L__BB1_15:
	setp.eq.s32 	%p19, %r32, 0;
	@%p19 bra 	$L__BB1_20;
	setp.eq.s32 	%p20, %r32, 1;
	@%p20 bra 	$L__BB1_18;
	shl.b32 	%r102, %r156, 2;
	add.s32 	%r103, %r9, %r102;
	ld.shared.f32 	%f129, [%r103];
	add.f32 	%f130, %f129, %f197;
	add.s32 	%r104, %r10, %r102;
	ld.shared.f32 	%f131, [%r104];
	add.f32 	%f132, %f131, %f198;
	ld.shared.f32 	%f133, [%r103+4];
	add.f32 	%f197, %f133, %f130;
	ld.shared.f32 	%f134, [%r104+4];
	add.f32 	%f198, %f134, %f132;
	add.s32 	%r156, %r156, 2;
$L__BB1_18:
	and.b32  	%r105, %r17, 1;
	setp.eq.b32 	%p21, %r105, 1;
	not.pred 	%p22, %p21;
	@%p22 bra 	$L__BB1_20;
	shl.b32 	%r106, %r156, 2;
	add.s32 	%r107, %r9, %r106;
	ld.shared.f32 	%f135, [%r107];
	add.f32 	%f197, %f135, %f197;
	add.s32 	%r108, %r10, %r106;
	ld.shared.f32 	%f136, [%r108];
	add.f32 	%f198, %f136, %f198;
$L__BB1_20:
	st.shared.f32 	[%r9], %f197;
	st.shared.f32 	[%r10], %f198;
$L__BB1_21:
	setp.ne.s32 	%p23, %r3, 0;
	bar.sync 	0;
	@%p23 bra 	$L__BB1_55;
	ld.global.u64 	%rd44, [%rd1];
	add.s64 	%rd46, %rd44, %rd30;
	ld.f32 	%f137, [%rd46+12];
	ld.f32 	%f138, [%rd46+8];
	div.rn.f32 	%f139, %f137, %f138;
	abs.f32 	%f140, %f139;
	setp.gt.f32 	%p24, %f140, 0f3F800000;
	rcp.approx.ftz.f32 	%f141, %f140;
	selp.f32 	%f142, %f141, %f140, %p24;
	mul.f32 	%f143, %f142, %f142;
	fma.rn.f32 	%f144, %f143, 0f3B2090AA, 0fBC6BE14F;
	fma.rn.f32 	%f145, %f144, %f143, 0f3D23397E;
	fma.rn.f32 	%f146, %f145, %f143, 0fBD948A7A;
	fma.rn.f32 	%f147, %f146, %f143, 0f3DD76B21;
	fma.rn.f32 	%f148, %f147, %f143, 0fBE111E88;
	fma.rn.f32 	%f149, %f148, %f143, 0f3E4CAF60;
	fma.rn.f32 	%f150, %f149, %f143, 0fBEAAAA27;
	mul.f32 	%f151, %f143, %f150;
	fma.rn.f32 	%f152, %f151, %f142, %f142;
	neg.f32 	%f153, %f152;
	fma.rn.f32 	%f154, 0f3F6EE581, 0f3FD774EB, %f153;
	selp.f32 	%f155, %f154, %f152, %p24;
	setp.num.f32 	%p25, %f140, %f140;
	copysign.f32 	%f156, %f139, %f155;
	selp.f32 	%f157, %f156, %f155, %p25;
	ld.f32 	%f158, [%rd46+4];
	ld.f32 	%f159, [%rd46];
	div.rn.f32 	%f160, %f158, %f159;
	abs.f32 	%f161, %f160;
	setp.gt.f32 	%p26, %f161, 0f3F800000;
	rcp.approx.ftz.f32 	%f162, %f161;
	selp.f32 	%f163, %f162, %f161, %p26;
	mul.f32 	%f164, %f163, %f163;
	fma.rn.f32 	%f165, %f164, 0f3B2090AA, 0fBC6BE14F;
	fma.rn.f32 	%f166, %f165, %f164, 0f3D23397E;
	fma.rn.f32 	%f167, %f166, %f164, 0fBD948A7A;
	fma.rn.f32 	%f168, %f167, %f164, 0f3DD76B21;
	fma.rn.f32 	%f169, %f168, %f164, 0fBE111E88;
	fma.rn.f32 	%f170, %f169, %f164, 0f3E4CAF60;
	fma.rn.f32 	%f171, %f170, %f164, 0fBEAAAA27;
	mul.f32 	%f172, %f164, %f171;
	fma.rn.f32 	%f173, %f172, %f163, %f163;
	neg.f32 	%f174, %f173;
	fma.rn.f32 	%f175, 0f3F6EE581, 0f3FD774EB, %f174;
	selp.f32 	%f176, %f175, %f173, %p26;
	setp.num.f32 	%p27, %f161, %f161;
	copysign.f32 	%f177, %f160, %f176;
	selp.f32 	%f178, %f177, %f176, %p27;
	sub.f32 	%f179, %f157, %f178;
	cvt.f64.f32 	%fd24, %f179;
	cvt.rn.f64.u32 	%fd25, %r2;
	mul.f64 	%fd1, %fd25, %fd24;
	{
	.reg .b32 %temp; 
	mov.b64 	{%temp, %r109}, %fd1;
	}
	and.b32  	%r110, %r109, 2147483647;
	{
	.reg .b32 %temp; 
	mov.b64 	{%r111, %temp}, %fd1;
	}
	mov.f64 	%fd26, 0d401921FB54442D18;
	{
	.reg .b32 %temp; 
	mov.b64 	{%temp, %r112}, %fd26;
	}
	and.b32  	%r114, %r112, 2147483647;
	{
	.reg .b32 %temp; 
	mov.b64 	{%r115, %temp}, %fd26;
	}
	mov.b64 	%fd96, {%r111, %r110};
	mov.b64 	%fd97, {%r115, %r114};
	max.u32 	%r116, %r110, %r114;
	setp.lt.u32 	%p28, %r116, 2146435072;
	@%p28 bra 	$L__BB1_29;
	setp.num.f64 	%p44, %fd96, %fd96;
	setp.num.f64 	%p45, %fd97, %fd97;
	and.pred  	%p46, %p44, %p45;
	@%p46 bra 	$L__BB1_28;
	mov.f64 	%fd36, 0d401921FB54442D18;
	add.rn.f64 	%fd98, %fd1, %fd36;
	bra.uni 	$L__BB1_45;
$L__BB1_25:
	shr.u32 	%r13, %r150, 1;
	setp.ge.u32 	%p3, %r3, %r13;
	@%p3 bra 	$L__BB1_27;
	shl.b32 	%r75, %r150, 1;
	add.s32 	%r76, %r9, %r75;
	ld.shared.f32 	%f58, [%r76];
	ld.shared.f32 	%f59, [%r9];
	add.f32 	%f60, %f58, %f59;
	st.shared.f32 	[%r9], %f60;
	add.s32 	%r77, %r10, %r75;
	ld.shared.f32 	%f61, [%r77];
	ld.shared.f32 	%f62, [%r10];
	add.f32 	%f63, %f61, %f62;
	st.shared.f32 	[%r10], %f63;
$L__BB1_27:
	bar.sync 	0;
	and.b32  	%r78, %r150, 2;
	setp.eq.s32 	%p4, %r78, 0;
	mov.u32 	%r150, %r13;
	@%p4 bra 	$L__BB1_25;
	bra.uni 	$L__BB1_3;
$L__BB1_28:
	setp.eq.f64 	%p47, %fd96, 0d7FF0000000000000;
	selp.f64 	%fd98, 0dFFF8000000000000, %fd1, %p47;
	bra.uni 	$L__BB1_45;
$L__BB1_29:
	setp.eq.f64 	%p29, %fd97, 0d0000000000000000;
	mov.f64 	%fd98, 0dFFF8000000000000;
	@%p29 bra 	$L__BB1_45;
	setp.ltu.f64 	%p30, %fd96, %fd97;
	mov.f64 	%fd98, %fd1;
	@%p30 bra 	$L__BB1_45;
	{
	.reg .b32 %temp; 
	mov.b64 	{%temp, %r117}, %fd96;
	}
	shr.u32 	%r158, %r117, 20;
	{
	.reg .b32 %temp; 
	mov.b64 	{%temp, %r38}, %fd97;
	}
	shr.u32 	%r159, %r38, 20;
	setp.gt.u32 	%p31, %r117, 1048575;
	@%p31 bra 	$L__BB1_33;
	mul.f64 	%fd96, %fd96, 0d4350000000000000;
	{
	.reg .b32 %temp; 
	mov.b64 	{%temp, %r118}, %fd96;
	}
	shr.u32 	%r119, %r118, 20;
	add.s32 	%r120, %r158, %r119;
	add.s32 	%r158, %r120, -54;
$L__BB1_33:
	setp.gt.u32 	%p32, %r38, 1048575;
	@%p32 bra 	$L__BB1_35;
	mul.f64 	%fd97, %fd97, 0d4350000000000000;
	{
	.reg .b32 %temp; 
	mov.b64 	{%temp, %r121}, %fd97;
	}
	shr.u32 	%r122, %r121, 20;
	add.s32 	%r123, %r159, %r122;
	add.s32 	%r159, %r123, -54;
$L__BB1_35:
	mov.b64 	%rd48, %fd96;
	mov.b64 	%rd49, %fd97;
	and.b64  	%rd50, %rd48, 4503599627370495;
	or.b64  	%rd90, %rd50, 4503599627370496;
	and.b64  	%rd51, %rd49, 4503599627370495;
	or.b64  	%rd3, %rd51, 4503599627370496;
	sub.s32 	%r44, %r158, %r159;
	min.s32 	%r45, %r44, 0;
	add.s32 	%r124, %r159, %r45;
	sub.s32 	%r125, %r158, %r124;
	add.s32 	%r126, %r125, 1;
	and.b32  	%r46, %r126, 3;
	setp.eq.s32 	%p33, %r46, 0;
	mov.u32 	%r162, %r44;
	@%p33 bra 	$L__BB1_38;
	neg.s32 	%r160, %r46;
	mov.u32 	%r162, %r44;
$L__BB1_37:
	.pragma "nounroll";
	sub.s64 	%rd52, %rd90, %rd3;
	mov.b64 	%fd28, %rd52;
	{
	.reg .b32 %temp; 
	mov.b64 	{%temp, %r127}, %fd28;
	}
	setp.lt.s32 	%p34, %r127, 0;
	selp.b64 	%rd93, %rd90, %rd52, %p34;
	shl.b64 	%rd90, %rd93, 1;
	add.s32 	%r162, %r162, -1;
	add.s32 	%r160, %r160, 1;
	setp.ne.s32 	%p35, %r160, 0;
	@%p35 bra 	$L__BB1_37;
$L__BB1_38:
	sub.s32 	%r128, %r44, %r45;
	setp.lt.u32 	%p36, %r128, 3;
	@%p36 bra 	$L__BB1_40;
$L__BB1_39:
	sub.s64 	%rd53, %rd90, %rd3;
	mov.b64 	%fd29, %rd53;
	{
	.reg .b32 %temp; 
	mov.b64 	{%temp, %r129}, %fd29;
	}
	setp.lt.s32 	%p37, %r129, 0;
	selp.b64 	%rd54, %rd90, %rd53, %p37;
	shl.b64 	%rd55, %rd54, 1;
	sub.s64 	%rd56, %rd55, %rd3;
	mov.b64 	%fd30, %rd56;
	{
	.reg .b32 %temp; 
	mov.b64 	{%temp, %r130}, %fd30;
	}
	setp.lt.s32 	%p38, %r130, 0;
	selp.b64 	%rd57, %rd55, %rd56, %p38;
	shl.b64 	%rd58, %rd57, 1;
	sub.s64 	%rd59, %rd58, %rd3;
	mov.b64 	%fd31, %rd59;
	{
	.reg .b32 %temp; 
	mov.b64 	{%temp, %r131}, %fd31;
	}
	setp.lt.s32 	%p39, %r131, 0;
	selp.b64 	%rd60, %rd58, %rd59, %p39;
	shl.b64 	%rd61, %rd60, 1;
	sub.s64 	%rd62, %rd61, %rd3;
	mov.b64 	%fd32, %rd62;
	{
	.reg .b32 %temp; 
	mov.b64 	{%temp, %r132}, %fd32;
	}
	setp.lt.s32 	%p40, %r132, 0;
	selp.b64 	%rd93, %rd61, %rd62, %p40;
	shl.b64 	%rd90, %rd93, 1;
	add.s32 	%r54, %r162, -4;
	setp.gt.s32 	%p41, %r162, 3;
	mov.u32 	%r162, %r54;
	@%p41 bra 	$L__BB1_39;
$L__BB1_40:
	and.b64  	%rd13, %rd93, 9223372036854775807;
	setp.eq.s64 	%p42, %rd13, 0;
	mov.b64 	%rd94, 0;
	@%p42 bra 	$L__BB1_44;
	mov.b64 	%fd33, %rd13;
	mul.f64 	%fd34, %fd33, 0d4350000000000000;
	{
	.reg .b32 %temp; 
	mov.b64 	{%temp, %r133}, %fd34;
	}
	shr.u32 	%r134, %r133, 20;
	sub.s32 	%r135, 55, %r134;
	sub.s32 	%r55, %r159, %r135;
	shl.b64 	%rd14, %rd13, %r135;
	setp.gt.s32 	%p43, %r55, 0;
	@%p43 bra 	$L__BB1_43;
	sub.s32 	%r137, 1, %r55;
	shr.u64 	%rd94, %rd14, %r137;
	bra.uni 	$L__BB1_44;
$L__BB1_43:
	add.s32 	%r136, %r55, -1;
	cvt.u64.u32 	%rd64, %r136;
	shl.b64 	%rd65, %rd64, 52;
	add.s64 	%rd94, %rd65, %rd14;
$L__BB1_44:
	mov.b64 	%fd35, %rd94;
	copysign.f64 	%fd98, %fd1, %fd35;
$L__BB1_45:
	cvt.rn.f64.u32 	%fd37, %r4;
	mul.f64 	%fd12, %fd98, %fd37;
	ld.shared.f32 	%f27, [%r9];
	abs.f64 	%fd13, %fd12;
	setp.neu.f64 	%p48, %fd13, 0d7FF0000000000000;
	@%p48 bra 	$L__BB1_47;
	mov.f64 	%fd43, 0d0000000000000000;
	mul.rn.f64 	%fd100, %fd12, %fd43;
	mov.b32 	%r165, 1;
	bra.uni 	$L__BB1_50;
$L__BB1_47:
	mul.f64 	%fd38, %fd12, 0d3FE45F306DC9C883;
	cvt.rni.s32.f64 	%r164, %fd38;
	cvt.rn.f64.s32 	%fd39, %r164;
	fma.rn.f64 	%fd40, %fd39, 0dBFF921FB54442D18, %fd12;
	fma.rn.f64 	%fd41, %fd39, 0dBC91A62633145C00, %fd40;
	fma.rn.f64 	%fd100, %fd39, 0dB97B839A252049C0, %fd41;
	setp.ltu.f64 	%p49, %fd13, 0d41E0000000000000;
	@%p49 bra 	$L__BB1_49;
	{ // callseq 1, 0
	.param .b64 param0;
	st.param.f64 	[param0], %fd12;
	.param .align 16 .b8 retval0[16];
	call.uni (retval0), 
	__internal_trig_reduction_slowpathd, 
	(
	param0
	);
	ld.param.f64 	%fd100, [retval0];
	ld.param.b32 	%r164, [retval0+8];
	} // callseq 1
$L__BB1_49:
	add.s32 	%r165, %r164, 1;
$L__BB1_50:
	setp.neu.f64 	%p50, %fd13, 0d7FF0000000000000;
	shl.b32 	%r140, %r165, 6;
	cvt.u64.u32 	%rd66, %r140;
	and.b64  	%rd67, %rd66, 64;
	mov.u64 	%rd68, __cudart_sin_cos_coeffs;
	add.s64 	%rd69, %rd68, %rd67;
	mul.rn.f64 	%fd44, %fd100, %fd100;
	and.b32  	%r141, %r165, 1;
	setp.eq.b32 	%p51, %r141, 1;
	selp.f64 	%fd45, 0dBDA8FF8320FD8164, 0d3DE5DB65F9785EBA, %p51;
	ld.global.nc.v2.f64 	{%fd46, %fd47}, [%rd69];
	fma.rn.f64 	%fd48, %fd45, %fd44, %fd46;
	fma.rn.f64 	%fd49, %fd48, %fd44, %fd47;
	ld.global.nc.v2.f64 	{%fd50, %fd51}, [%rd69+16];
	fma.rn.f64 	%fd52, %fd49, %fd44, %fd50;
	fma.rn.f64 	%fd53, %fd52, %fd44, %fd51;
	ld.global.nc.v2.f64 	{%fd54, %fd55}, [%rd69+32];
	fma.rn.f64 	%fd56, %fd53, %fd44, %fd54;
	fma.rn.f64 	%fd57, %fd56, %fd44, %fd55;
	fma.rn.f64 	%fd58, %fd57, %fd100, %fd100;
	fma.rn.f64 	%fd59, %fd57, %fd44, 0d3FF0000000000000;
	selp.f64 	%fd60, %fd59, %fd58, %p51;
	and.b32  	%r142, %r165, 2;
	setp.eq.s32 	%p52, %r142, 0;
	mov.f64 	%fd61, 0d0000000000000000;
	sub.f64 	%fd62, %fd61, %fd60;
	selp.f64 	%fd19, %fd60, %fd62, %p52;
	ld.shared.f32 	%f28, [%r10];
	@%p50 bra 	$L__BB1_52;
	mov.f64 	%fd68, 0d0000000000000000;
	mul.rn.f64 	%fd101, %fd12, %fd68;
	mov.b32 	%r166, 0;
	bra.uni 	$L__BB1_54;
$L__BB1_52:
	mul.f64 	%fd63, %fd12, 0d3FE45F306DC9C883;
	cvt.rni.s32.f64 	%r166, %fd63;
	cvt.rn.f64.s32 	%fd64, %r166;
	fma.rn.f64 	%fd65, %fd64, 0dBFF921FB54442D18, %fd12;
	fma.rn.f64 	%fd66, %fd64, 0dBC91A62633145C00, %fd65;
	fma.rn.f64 	%fd101, %fd64, 0dB97B839A252049C0, %fd66;
	setp.ltu.f64 	%p53, %fd13, 0d41E0000000000000;
	@%p53 bra 	$L__BB1_54;
	{ // callseq 2, 0
	.param .b64 param0;
	st.param.f64 	[param0], %fd12;
	.param .align 16 .b8 retval0[16];
	call.uni (retval0), 
	__internal_trig_reduction_slowpathd, 
	(
	param0
	);
	ld.param.f64 	%fd101, [retval0];
	ld.param.b32 	%r166, [retval0+8];
	} // callseq 2
$L__BB1_54:
	cvt.f64.f32 	%fd69, %f27;
	cvt.f64.f32 	%fd70, %f28;
	shl.b32 	%r145, %r166, 6;
	cvt.u64.u32 	%rd70, %r145;
	and.b64  	%rd71, %rd70, 64;
	add.s64 	%rd73, %rd68, %rd71;
	mul.rn.f64 	%fd71, %fd101, %fd101;
	and.b32  	%r146, %r166, 1;
	setp.eq.b32 	%p54, %r146, 1;
	selp.f64 	%fd72, 0dBDA8FF8320FD8164, 0d3DE5DB65F9785EBA, %p54;
	ld.global.nc.v2.f64 	{%fd73, %fd74}, [%rd73];
	fma.rn.f64 	%fd75, %fd72, %fd71, %fd73;
	fma.rn.f64 	%fd76, %fd75, %fd71, %fd74;
	ld.global.nc.v2.f64 	{%fd77, %fd78}, [%rd73+16];
	fma.rn.f64 	%fd79, %fd76, %fd71, %fd77;
	fma.rn.f64 	%fd80, %fd79, %fd71, %fd78;
	ld.global.nc.v2.f64 	{%fd81, %fd82}, [%rd73+32];
	fma.rn.f64 	%fd83, %fd80, %fd71, %fd81;
	fma.rn.f64 	%fd84, %fd83, %fd71, %fd82;
	fma.rn.f64 	%fd85, %fd84, %fd101, %fd101;
	fma.rn.f64 	%fd86, %fd84, %fd71, 0d3FF0000000000000;
	selp.f64 	%fd87, %fd86, %fd85, %p54;
	and.b32  	%r147, %r166, 2;
	setp.eq.s32 	%p55, %r147, 0;
	mov.f64 	%fd88, 0d0000000000000000;
	sub.f64 	%fd89, %fd88, %fd87;
	selp.f64 	%fd90, %fd87, %fd89, %p55;
	mul.f64 	%fd91, %fd90, %fd70;
	mul.f64 	%fd92, %fd19, %fd69;
	sub.f64 	%fd93, %fd92, %fd91;
	cvt.rn.f32.f64 	%f180, %fd93;
	st.shared.f32 	[%r9], %f180;
	mul.f64 	%fd94, %fd90, %fd69;
	fma.rn.f64 	%fd95, %fd19, %fd70, %fd94;
	cvt.rn.f32.f64 	%f181, %fd95;
	st.shared.f32 	[%r10], %f181;
	cvta.to.global.u64 	%rd74, %rd19;
	add.s64 	%rd76, %rd74, %rd28;
	ld.global.u64 	%rd77, [%rd76];
	mul.wide.u32 	%rd78, %r7, 8;
	add.s64 	%rd79, %rd77, %rd78;
	ld.u64 	%rd80, [%rd79];
	shl.b32 	%r148, %r4, 1;
	mul.wide.s32 	%rd81, %r148, 4;
	add.s64 	%rd82, %rd80, %rd81;
	st.f32 	[%rd82], %f180;
	ld.shared.f32 	%f182, [%r10];
	ld.global.u64 	%rd83, [%rd76];
	add.s64 	%rd84, %rd83, %rd78;
	ld.u64 	%rd85, [%rd84];
	add.s64 	%rd86, %rd85, %rd81;
	st.f32 	[%rd86+4], %f182;
$L__BB1_55:
	ret;

}
.func  (.param .align 16 .b8 func_retval0[16]) __internal_trig_reduction_slowpathd(
	.param .b64 __internal_trig_reduction_slowpathd_param_0
)
{
	.local .align 8 .b8 	__local_depot2[40];
	.reg .b64 	%SP;
	.reg .b64 	%SPL;
	.reg .pred 	%p<10>;
	.reg .b32 	%r<47>;
	.reg .b64 	%rd<74>;
	.reg .b64 	%fd<5>;

	mov.u64 	%SPL, __local_depot2;
	ld.param.f64 	%fd4, [__internal_trig_reduction_slowpathd_param_0];
	add.u64 	%rd1, %SPL, 0;
	{
	.reg .b32 %temp; 
	mov.b64 	{%temp, %r1}, %fd4;
	}
	shr.u32 	%r2, %r1, 20;
	and.b32  	%r3, %r2, 2047;
	setp.eq.s32 	%p1, %r3, 2047;
	mov.b32 	%r46, 0;
	@%p1 bra 	$L__BB2_9;
	add.s32 	%r20, %r3, -1024;
	mov.b64 	%rd20, %fd4;
	shl.b64 	%rd2, %rd20, 11;
	shr.u32 	%r4, %r20, 6;
	sub.s32 	%r45, 15, %r4;
	sub.s32 	%r21, 19, %r4;
	setp.lt.u32 	%p2, %r20, 128;
	selp.b32 	%r6, 18, %r21, %p2;
	setp.ge.s32 	%p3, %r45, %r6;
	mov.b64 	%rd70, 0;
	@%p3 bra 	$L__BB2_4;
	add.s32 	%r23, %r6, %r4;
	neg.s32 	%r43, %r23;
	or.b64  	%rd3, %rd2, -9223372036854775808;
	mov.b64 	%rd70, 0;
	mov.b32 	%r42, 0;
	mov.u64 	%rd25, __cudart_i2opi_d;
	mov.u32 	%r44, %r45;
$L__BB2_3:
	.pragma "nounroll";
	mul.wide.s32 	%rd22, %r42, 8;
	add.s64 	%rd23, %rd1, %rd22;
	mul.wide.s32 	%rd24, %r44, 8;
	add.s64 	%rd26, %rd25, %rd24;
	ld.global.nc.u64 	%rd27, [%rd26];
	{
	.reg .u32 %r0, %r1, %r2, %r3, %alo, %ahi, %blo, %bhi, %clo, %chi;
	mov.b64 	{%alo,%ahi}, %rd27;
	mov.b64 	{%blo,%bhi}, %rd3;
	mov.b64 	{%clo,%chi}, %rd70;
	mad.lo.cc.u32 	%r0, %alo, %blo, %clo;
	madc.hi.cc.u32 	%r1, %alo, %blo, %chi;
	madc.hi.u32 	%r2, %alo, %bhi, 0;
	mad.lo.cc.u32 	%r1, %alo, %bhi, %r1;
	madc.hi.cc.u32 	%r2, %ahi, %blo, %r2;
	madc.hi.u32 	%r3, %ahi, %bhi, 0;
	mad.lo.cc.u32 	%r1, %ahi, %blo, %r1;
	madc.lo.cc.u32 	%r2, %ahi, %bhi, %r2;
	addc.u32 	%r3, %r3, 0;
	mov.b64 	%rd28, {%r0,%r1};
	mov.b64 	%rd70, {%r2,%r3};
	}
	st.local.u64 	[%rd23], %rd28;
	add.s32 	%r44, %r44, 1;
	add.s32 	%r43, %r43, 1;
	add.s32 	%r42, %r42, 1;
	setp.ne.s32 	%p4, %r43, -15;
	mov.u32 	%r45, %r6;
	@%p4 bra 	$L__BB2_3;
$L__BB2_4:
	cvt.s64.s32 	%rd29, %r45;
	cvt.u64.u32 	%rd30, %r4;
	add.s64 	%rd31, %rd30, %rd29;
	shl.b64 	%rd32, %rd31, 3;
	add.s64 	%rd33, %rd1, %rd32;
	st.local.u64 	[%rd33+-120], %rd70;
	and.b32  	%r15, %r2, 63;
	ld.local.u64 	%rd72, [%rd1+16];
	ld.local.u64 	%rd71, [%rd1+24];
	setp.eq.s32 	%p5, %r15, 0;
	@%p5 bra 	$L__BB2_6;
	shl.b64 	%rd34, %rd71, %r15;
	shr.u64 	%rd35, %rd72, 1;
	xor.b32  	%r24, %r15, 63;
	shr.u64 	%rd36, %rd35, %r24;
	or.b64  	%rd71, %rd34, %rd36;
	ld.local.u64 	%rd37, [%rd1+8];
	shl.b64 	%rd38, %rd72, %r15;
	shr.u64 	%rd39, %rd37, 1;
	shr.u64 	%rd40, %rd39, %r24;
	or.b64  	%rd72, %rd38, %rd40;
$L__BB2_6:
	and.b32  	%r25, %r1, -2147483648;
	shr.u64 	%rd41, %rd71, 62;
	cvt.u32.u64 	%r26, %rd41;
	mov.b64 	{%r27, %r28}, %rd71;
	mov.b64 	{%r29, %r30}, %rd72;
	shf.l.wrap.b32 	%r31, %r30, %r27, 2;
	shf.l.wrap.b32 	%r32, %r27, %r28, 2;
	mov.b64 	%rd42, {%r31, %r32};
	shl.b64 	%rd43, %rd72, 2;
	shr.u64 	%rd44, %rd42, 63;
	cvt.u32.u64 	%r33, %rd44;
	add.s32 	%r34, %r33, %r26;
	setp.eq.s32 	%p6, %r25, 0;
	neg.s32 	%r35, %r34;
	selp.b32 	%r46, %r34, %r35, %p6;
	setp.gt.s64 	%p7, %rd42, -1;
	mov.b64 	%rd45, 0;
	{
	.reg .u32 %r0, %r1, %r2, %r3, %a0, %a1, %a2, %a3, %b0, %b1, %b2, %b3;
	mov.b64 	{%a0,%a1}, %rd45;
	mov.b64 	{%a2,%a3}, %rd45;
	mov.b64 	{%b0,%b1}, %rd43;
	mov.b64 	{%b2,%b3}, %rd42;
	sub.cc.u32 	%r0, %a0, %b0;
	subc.cc.u32 	%r1, %a1, %b1;
	subc.cc.u32 	%r2, %a2, %b2;
	subc.u32 	%r3, %a3, %b3;
	mov.b64 	%rd46, {%r0,%r1};
	mov.b64 	%rd47, {%r2,%r3};
	}
	xor.b32  	%r36, %r25, -2147483648;
	selp.b64 	%rd73, %rd42, %rd47, %p7;
	selp.b64 	%rd14, %rd43, %rd46, %p7;
	selp.b32 	%r17, %r25, %r36, %p7;
	clz.b64 	%r37, %rd73;
	cvt.u64.u32 	%rd15, %r37;
	setp.eq.s32 	%p8, %r37, 0;
	@%p8 bra 	$L__BB2_8;
	cvt.u32.u64 	%r38, %rd15;
	and.b32  	%r39, %r38, 63;
	shl.b64 	%rd48, %rd73, %r39;
	shr.u64 	%rd49, %rd14, 1;
	not.b32 	%r40, %r38;
	and.b32  	%r41, %r40, 63;
	shr.u64 	%rd50, %rd49, %r41;
	or.b64  	%rd73, %rd48, %rd50;
$L__BB2_8:
	mov.b64 	%rd51, -3958705157555305931;
	{
	.reg .u32 %r0, %r1, %r2, %r3, %alo, %ahi, %blo, %bhi;
	mov.b64 	{%alo,%ahi}, %rd73;
	mov.b64 	{%blo,%bhi}, %rd51;
	mul.lo.u32 	%r0, %alo, %blo;
	mul.hi.u32 	%r1, %alo, %blo;
	mad.lo.cc.u32 	%r1, %alo, %bhi, %r1;
	madc.hi.u32 	%r2, %alo, %bhi, 0;
	mad.lo.cc.u32 	%r1, %ahi, %blo, %r1;
	madc.hi.cc.u32 	%r2, %ahi, %blo, %r2;
	madc.hi.u32 	%r3, %ahi, %bhi, 0;
	mad.lo.cc.u32 	%r2, %ahi, %bhi, %r2;
	addc.u32 	%r3, %r3, 0;
	mov.b64 	%rd52, {%r0,%r1};
	mov.b64 	%rd53, {%r2,%r3};
	}
	setp.gt.s64 	%p9, %rd53, 0;
	{
	.reg .u32 %r0, %r1, %r2, %r3, %a0, %a1, %a2, %a3, %b0, %b1, %b2, %b3;
	mov.b64 	{%a0,%a1}, %rd52;
	mov.b64 	{%a2,%a3}, %rd53;
	mov.b64 	{%b0,%b1}, %rd52;
	mov.b64 	{%b2,%b3}, %rd53;
	add.cc.u32 	%r0, %a0, %b0;
	addc.cc.u32 	%r1, %a1, %b1;
	addc.cc.u32 	%r2, %a2, %b2;
	addc.u32 	%r3, %a3, %b3;
	mov.b64 	%rd54, {%r0,%r1};
	mov.b64 	%rd55, {%r2,%r3};
	}
	selp.b64 	%rd56, %rd55, %rd53, %p9;
	selp.s64 	%rd57, -1, 0, %p9;
	sub.s64 	%rd58, %rd57, %rd15;
	cvt.u64.u32 	%rd59, %r17;
	shl.b64 	%rd60, %rd59, 32;
	add.s64 	%rd61, %rd56, 1;
	shr.u64 	%rd62, %rd61, 10;
	add.s64 	%rd63, %rd62, 1;
	shr.u64 	%rd64, %rd63, 1;
	shl.b64 	%rd65, %rd58, 52;
	add.s64 	%rd66, %rd65, %rd64;
	add.s64 	%rd67, %rd66, 4602678819172646912;
	or.b64  	%rd68, %rd67, %rd60;
	mov.b64 	%fd4, %rd68;
$L__BB2_9:
	st.param.f64 	[func_retval0], %fd4;
	st.param.b32 	[func_retval0+8], %r46;
	ret;

}


// ===== COMPILED SASS (sm_100) =====

	.target	sm_100

	.elftype	@"ET_EXEC"


//--------------------- .note.nv.tkinfo           --------------------------
	.section	.note.nv.tkinfo,"",@"SHT_NOTE"
	.sectionflags	@"SHF_NOTE_NV_TKINFO"
	.tkinfo
        /*0018*/ 	.word	0x00000002
        /*0030*/ 	.string	""
        /*0030*/ 	.string	"ptxas"
        /*0030*/ 	.string	"Cuda compilation tools, release 13.0, V13.0.88"
        /*0030*/ 	.string	"Build cuda_13.0.r13.0/compiler.36424714_0"
        /*0030*/ 	.string	"-arch sm_100 -m 64 "



//--------------------- .note.nv.cuinfo           --------------------------
	.section	.note.nv.cuinfo,"",@"SHT_NOTE"
	.sectionflags	@"SHF_NOTE_NV_CUINFO"
        /*0018*/ 	.short	0x0002
        /*001a*/ 	.short	0x0064
        /*001c*/ 	.short	0x0082
	.zero		2


//--------------------- .nv.info                  --------------------------
	.section	.nv.info,"",@"SHT_CUDA_INFO"
	.align	4


	//----- nvinfo : EIATTR_REGCOUNT
	.align		4
        /*0000*/ 	.byte	0x04, 0x2f
        /*0002*/ 	.short	(.L_6 - .L_5)
	.align		4
.L_5:
        /*0004*/ 	.word	index@(_Z16multiply_and_addPPPfS1_S0_)
        /*0008*/ 	.word	0x0000001e


	//----- nvinfo : EIATTR_FRAME_SIZE
	.align		4
.L_6:
        /*000c*/ 	.byte	0x04, 0x11
        /*000e*/ 	.short	(.L_8 - .L_7)
	.align		4
.L_7:
        /*0010*/ 	.word	index@(_Z16multiply_and_addPPPfS1_S0_)
        /*0014*/ 	.word	0x00000000


	//----- nvinfo : EIATTR_REGCOUNT
	.align		4
.L_8:
        /*0018*/ 	.byte	0x04, 0x2f
        /*001a*/ 	.short	(.L_10 - .L_9)
	.align		4
.L_9:
        /*001c*/ 	.word	index@(_Z16multiply_mix_addPPsPPPfS2_)
        /*0020*/ 	.word	0x00000020


	//----- nvinfo : EIATTR_FRAME_SIZE
	.align		4
.L_10:
        /*0024*/ 	.byte	0x04, 0x11
        /*0026*/ 	.short	(.L_12 - .L_11)
	.align		4
.L_11:
        /*0028*/ 	.word	index@($_Z16multiply_mix_addPPsPPPfS2_$__internal_trig_reduction_slowpathd)
        /*002c*/ 	.word	0x00000028


	//----- nvinfo : EIATTR_FRAME_SIZE
	.align		4
.L_12:
        /*0030*/ 	.byte	0x04, 0x11
        /*0032*/ 	.short	(.L_14 - .L_13)
	.align		4
.L_13:
        /*0034*/ 	.word	index@($__internal_0_$__cuda_sm3x_div_rn_noftz_f32_slowpath)
        /*0038*/ 	.word	0x00000028


	//----- nvinfo : EIATTR_FRAME_SIZE
	.align		4
.L_14:
        /*003c*/ 	.byte	0x04, 0x11
        /*003e*/ 	.short	(.L_16 - .L_15)
	.align		4
.L_15:
        /*0040*/ 	.word	index@(_Z16multiply_mix_addPPsPPPfS2_)
        /*0044*/ 	.word	0x00000028


	//----- nvinfo : EIATTR_MIN_STACK_SIZE
	.align		4
.L_16:
        /*0048*/ 	.byte	0x04, 0x12
        /*004a*/ 	.short	(.L_18 - .L_17)
	.align		4
.L_17:
        /*004c*/ 	.word	index@(_Z16multiply_mix_addPPsPPPfS2_)
        /*0050*/ 	.word	0x00000028


	//----- nvinfo : EIATTR_MIN_STACK_SIZE
	.align		4
.L_18:
        /*0054*/ 	.byte	0x04, 0x12
        /*0056*/ 	.short	(.L_20 - .L_19)
	.align		4
.L_19:
        /*0058*/ 	.word	index@(_Z16multiply_and_addPPPfS1_S0_)
        /*005c*/ 	.word	0x00000000
.L_20:


//--------------------- .nv.compat                --------------------------
	.section	.nv.compat,"",@"SHT_CUDA_COMPAT_INFO"
	.align	4
        /*0000*/ 	.byte	0x02, 0x09, 0x00, 0x00, 0x02, 0x02, 0x01, 0x00, 0x02, 0x05, 0x05, 0x00, 0x03, 0x07, 0x01, 0x01
        /*0010*/ 	.byte	0x02, 0x03, 0x00, 0x00, 0x02, 0x06, 0x01, 0x00, 0x04, 0x0b, 0x08, 0x00, 0x01, 0x00, 0x00, 0x00
        /*0020*/ 	.byte	0x00, 0x00, 0x00, 0x00


//--------------------- .nv.info._Z16multiply_mix_addPPsPPPfS2_ --------------------------
	.section	.nv.info._Z16multiply_mix_addPPsPPPfS2_,"",@"SHT_CUDA_INFO"
	.sectionflags	@""
	.align	4


	//----- nvinfo : EIATTR_CUDA_API_VERSION
	.align		4
        /*0000*/ 	.byte	0x04, 0x37
        /*0002*/ 	.short	(.L_22 - .L_21)
.L_21:
        /*0004*/ 	.word	0x00000082


	//----- nvinfo : EIATTR_KPARAM_INFO
	.align		4
.L_22:
        /*0008*/ 	.byte	0x04, 0x17
        /*000a*/ 	.short	(.L_24 - .L_23)
.L_23:
        /*000c*/ 	.word	0x00000000
        /*0010*/ 	.short	0x0002
        /*0012*/ 	.short	0x0010
        /*0014*/ 	.byte	0x00, 0xf5, 0x21, 0x00


	//----- nvinfo : EIATTR_KPARAM_INFO
	.align		4
.L_24:
        /*0018*/ 	.byte	0x04, 0x17
        /*001a*/ 	.short	(.L_26 - .L_25)
.L_25:
        /*001c*/ 	.word	0x00000000
        /*0020*/ 	.short	0x0001
        /*0022*/ 	.short	0x0008
        /*0024*/ 	.byte	0x00, 0xf5, 0x21, 0x00


	//----- nvinfo : EIATTR_KPARAM_INFO
	.align		4
.L_26:
        /*0028*/ 	.byte	0x04, 0x17
        /*002a*/ 	.short	(.L_28 - .L_27)
.L_27:
        /*002c*/ 	.word	0x00000000
        /*0030*/ 	.short	0x0000
        /*0032*/ 	.short	0x0000
        /*0034*/ 	.byte	0x00, 0xf5, 0x21, 0x00


	//----- nvinfo : EIATTR_SPARSE_MMA_MASK
	.align		4
.L_28:
        /*0038*/ 	.byte	0x03, 0x50
        /*003a*/ 	.short	0x0000


	//----- nvinfo : EIATTR_MAXREG_COUNT
	.align		4
        /*003c*/ 	.byte	0x03, 0x1b
        /*003e*/ 	.short	0x00ff


	//----- nvinfo : EIATTR_NUM_BARRIERS
	.align		4
        /*0040*/ 	.byte	0x02, 0x4c
        /*0042*/ 	.byte	0x01
	.zero		1


	//----- nvinfo : EIATTR_EXTERNS
	.align		4
        /*0044*/ 	.byte	0x04, 0x0f
        /*0046*/ 	.short	(.L_30 - .L_29)


	//   ....[0]....
	.align		4
.L_29:
        /*0048*/ 	.word	index@(__assertfail)


	//----- nvinfo : EIATTR_MERCURY_ISA_VERSION
	.align		4
.L_30:
        /*004c*/ 	.byte	0x03, 0x5f
        /*004e*/ 	.short	0x0101


	//----- nvinfo : EIATTR_VRC_CTA_INIT_COUNT
	.align		4
        /*0050*/ 	.byte	0x02, 0x4a
	.zero		1
	.zero		1


	//----- nvinfo : EIATTR_SYSCALL_OFFSETS
	.align		4
        /*0054*/ 	.byte	0x04, 0x46
        /*0056*/ 	.short	(.L_32 - .L_31)


	//   ....[0]....
.L_31:
        /*0058*/ 	.word	0x00000220


	//----- nvinfo : EIATTR_EXIT_INSTR_OFFSETS
	.align		4
.L_32:
        /*005c*/ 	.byte	0x04, 0x1c
        /*005e*/ 	.short	(.L_34 - .L_33)


	//   ....[0]....
.L_33:
        /*0060*/ 	.word	0x00001140


	//   ....[1]....
        /*0064*/ 	.word	0x00002640


	//----- nvinfo : EIATTR_CRS_STACK_SIZE
	.align		4
.L_34:
        /*0068*/ 	.byte	0x04, 0x1e
        /*006a*/ 	.short	(.L_36 - .L_35)
.L_35:
        /*006c*/ 	.word	0x00000000


	//----- nvinfo : EIATTR_CBANK_PARAM_SIZE
	.align		4
.L_36:
        /*0070*/ 	.byte	0x03, 0x19
        /*0072*/ 	.short	0x0018


	//----- nvinfo : EIATTR_PARAM_CBANK
	.align		4
        /*0074*/ 	.byte	0x04, 0x0a
        /*0076*/ 	.short	(.L_38 - .L_37)
	.align		4
.L_37:
        /*0078*/ 	.word	index@(.nv.constant0._Z16multiply_mix_addPPsPPPfS2_)
        /*007c*/ 	.short	0x0380
        /*007e*/ 	.short	0x0018


	//----- nvinfo : EIATTR_SW_WAR
	.align		4
.L_38:
        /*0080*/ 	.byte	0x04, 0x36
        /*0082*/ 	.short	(.L_40 - .L_39)
.L_39:
        /*0084*/ 	.word	0x00000008
.L_40:


//--------------------- .nv.info._Z16multiply_and_addPPPfS1_S0_ --------------------------
	.section	.nv.info._Z16multiply_and_addPPPfS1_S0_,"",@"SHT_CUDA_INFO"
	.sectionflags	@""
	.align	4


	//----- nvinfo : EIATTR_CUDA_API_VERSION
	.align		4
        /*0000*/ 	.byte	0x04, 0x37
        /*0002*/ 	.short	(.L_42 - .L_41)
.L_41:
        /*0004*/ 	.word	0x00000082


	//----- nvinfo : EIATTR_KPARAM_INFO
	.align		4
.L_42:
        /*0008*/ 	.byte	0x04, 0x17
        /*000a*/ 	.short	(.L_44 - .L_43)
.L_43:
        /*000c*/ 	.word	0x00000000
        /*0010*/ 	.short	0x0002
        /*0012*/ 	.short	0x0010
        /*0014*/ 	.byte	0x00, 0xf5, 0x21, 0x00


	//----- nvinfo : EIATTR_KPARAM_INFO
	.align		4
.L_44:
        /*0018*/ 	.byte	0x04, 0x17
        /*001a*/ 	.short	(.L_46 - .L_45)
.L_45:
        /*001c*/ 	.word	0x00000000
        /*0020*/ 	.short	0x0001
        /*0022*/ 	.short	0x0008
        /*0024*/ 	.byte	0x00, 0xf5, 0x21, 0x00


	//----- nvinfo : EIATTR_KPARAM_INFO
	.align		4
.L_46:
        /*0028*/ 	.byte	0x04, 0x17
        /*002a*/ 	.short	(.L_48 - .L_47)
.L_47:
        /*002c*/ 	.word	0x00000000
        /*0030*/ 	.short	0x0000
        /*0032*/ 	.short	0x0000
        /*0034*/ 	.byte	0x00, 0xf5, 0x21, 0x00


	//----- nvinfo : EIATTR_SPARSE_MMA_MASK
	.align		4
.L_48:
        /*0038*/ 	.byte	0x03, 0x50
        /*003a*/ 	.short	0x0000


	//----- nvinfo : EIATTR_MAXREG_COUNT
	.align		4
        /*003c*/ 	.byte	0x03, 0x1b
        /*003e*/ 	.short	0x00ff


	//----- nvinfo : EIATTR_NUM_BARRIERS
	.align		4
        /*0040*/ 	.byte	0x02, 0x4c
        /*0042*/ 	.byte	0x01
	.zero		1


	//----- nvinfo : EIATTR_MERCURY_ISA_VERSION
	.align		4
        /*0044*/ 	.byte	0x03, 0x5f
        /*0046*/ 	.short	0x0101


	//----- nvinfo : EIATTR_VRC_CTA_INIT_COUNT
	.align		4
        /*0048*/ 	.byte	0x02, 0x4a
	.zero		1
	.zero		1


	//----- nvinfo : EIATTR_EXIT_INSTR_OFFSETS
	.align		4
        /*004c*/ 	.byte	0x04, 0x1c
        /*004e*/ 	.short	(.L_50 - .L_49)


	//   ....[0]....
.L_49:
        /*0050*/ 	.word	0x00000bd0


	//   ....[1]....
        /*0054*/ 	.word	0x00000cd0


	//----- nvinfo : EIATTR_CRS_STACK_SIZE
	.align		4
.L_50:
        /*0058*/ 	.byte	0x04, 0x1e
        /*005a*/ 	.short	(.L_52 - .L_51)
.L_51:
        /*005c*/ 	.word	0x00000000


	//----- nvinfo : EIATTR_CBANK_PARAM_SIZE
	.align		4
.L_52:
        /*0060*/ 	.byte	0x03, 0x19
        /*0062*/ 	.short	0x0018


	//----- nvinfo : EIATTR_PARAM_CBANK
	.align		4
        /*0064*/ 	.byte	0x04, 0x0a
        /*0066*/ 	.short	(.L_54 - .L_53)
	.align		4
.L_53:
        /*0068*/ 	.word	index@(.nv.constant0._Z16multiply_and_addPPPfS1_S0_)
        /*006c*/ 	.short	0x0380
        /*006e*/ 	.short	0x0018


	//----- nvinfo : EIATTR_SW_WAR
	.align		4
.L_54:
        /*0070*/ 	.byte	0x04, 0x36
        /*0072*/ 	.short	(.L_56 - .L_55)
.L_55:
        /*0074*/ 	.word	0x00000008
.L_56:


//--------------------- .nv.callgraph             --------------------------
	.section	.nv.callgraph,"",@"SHT_CUDA_CALLGRAPH"
	.align	4
	.sectionentsize	8
	.align		4
        /*0000*/ 	.word	0x00000000
	.align		4
        /*0004*/ 	.word	0xffffffff
	.align		4
        /*0008*/ 	.word	index@(_Z16multiply_mix_addPPsPPPfS2_)
	.align		4
        /*000c*/ 	.word	index@(__assertfail)
	.align		4
        /*0010*/ 	.word	0x00000000
	.align		4
        /*0014*/ 	.word	0xfffffffe
	.align		4
        /*0018*/ 	.word	0x00000000
	.align		4
        /*001c*/ 	.word	0xfffffffd
	.align		4
        /*0020*/ 	.word	0x00000000
	.align		4
        /*0024*/ 	.word	0xfffffffc


//--------------------- .nv.constant4             --------------------------
	.section	.nv.constant4,"a",@progbits
	.align	8
	.align		8
.nv.constant4:
        /*0000*/ 	.dword	__assertfail
	.align		8
        /*0008*/ 	.dword	__unnamed_1
	.align		8
        /*0010*/ 	.dword	$str
	.align		8
        /*0018*/ 	.dword	$str$1
	.align		8
        /*0020*/ 	.dword	__cudart_i2opi_d
	.align		8
        /*0028*/ 	.dword	__cudart_sin_cos_coeffs


//--------------------- .text._Z16multiply_mix_addPPsPPPfS2_ --------------------------
	.section	.text._Z16multiply_mix_addPPsPPPfS2_,"ax",@progbits
	.align	128
        .global         _Z16multiply_mix_addPPsPPPfS2_
        .type           _Z16multiply_mix_addPPsPPPfS2_,@function
        .size           _Z16multiply_mix_addPPsPPPfS2_,(.L_x_71 - _Z16multiply_mix_addPPsPPPfS2_)
        .other          _Z16multiply_mix_addPPsPPPfS2_,@"STO_CUDA_ENTRY STV_DEFAULT"
_Z16multiply_mix_addPPsPPPfS2_:
.text._Z16multiply_mix_addPPsPPPfS2_:
[----:B------:R-:W0:Y:S01]  /*0000*/  LDC R1, c[0x0][0x37c] ;  /* 0x0000df00ff017b82 */ /* 0x000e220000000800 */
[----:B------:R-:W1:Y:S01]  /*0010*/  S2R R2, SR_CTAID.X ;  /* 0x0000000000027919 */ /* 0x000e620000002500 */
[----:B------:R-:W2:Y:S01]  /*0020*/  LDCU UR38, c[0x0][0x360] ;  /* 0x00006c00ff2677ac */ /* 0x000ea20008000800 */
[----:B------:R-:W-:Y:S01]  /*0030*/  BSSY.RECONVERGENT B6, `(.L_x_0) ;  /* 0x0000020000067945 */ /* 0x000fe20003800200 */
[----:B0-----:R-:W-:Y:S01]  /*0040*/  VIADD R1, R1, 0xffffffd8 ;  /* 0xffffffd801017836 */ /* 0x001fe20000000000 */
[----:B------:R-:W0:Y:S01]  /*0050*/  S2R R19, SR_TID.X ;  /* 0x0000000000137919 */ /* 0x000e220000002100 */
[----:B------:R-:W2:Y:S01]  /*0060*/  LDCU UR4, c[0x0][0x370] ;  /* 0x00006e00ff0477ac */ /* 0x000ea20008000800 */
[----:B------:R-:W3:Y:S01]  /*0070*/  S2R R16, SR_TID.Y ;  /* 0x0000000000107919 */ /* 0x000ee20000002200 */
[----:B------:R-:W4:Y:S01]  /*0080*/  LDCU.64 UR36, c[0x0][0x358] ;  /* 0x00006b00ff2477ac */ /* 0x000f220008000a00 */
[----:B--2---:R-:W-:-:S04]  /*0090*/  UIMAD UR4, UR38, UR4, URZ ;  /* 0x00000004260472a4 */ /* 0x004fc8000f8e02ff */
[----:B------:R-:W-:Y:S01]  /*00a0*/  USHF.L.U32 UR4, UR4, 0x2, URZ ;  /* 0x0000000204047899 */ /* 0x000fe200080006ff */
[----:B-1----:R-:W-:Y:S02]  /*00b0*/  IMAD R0, R2, UR38, RZ ;  /* 0x0000002602007c24 */ /* 0x002fe4000f8e02ff */
[----:B0-----:R-:W-:-:S03]  /*00c0*/  IMAD.SHL.U32 R17, R19, 0x4, RZ ;  /* 0x0000000413117824 */ /* 0x001fc600078e00ff */
[----:B------:R-:W-:Y:S02]  /*00d0*/  I2FP.F32.U32 R0, R0 ;  /* 0x0000000000007245 */ /* 0x000fe40000201000 */
[----:B------:R-:W-:-:S05]  /*00e0*/  I2FP.F32.U32 R3, R17 ;  /* 0x0000001100037245 */ /* 0x000fca0000201000 */
[----:B------:R-:W-:-:S06]  /*00f0*/  FFMA R0, R0, 2, R3 ;  /* 0x4000000000007823 */ /* 0x000fcc0000000003 */
[----:B------:R-:W0:Y:S02]  /*0100*/  F2I.U32.TRUNC.NTZ R0, R0 ;  /* 0x0000000000007305 */ /* 0x000e24000020f000 */
[----:B0-----:R-:W-:-:S13]  /*0110*/  ISETP.GT.U32.AND P0, PT, R0, UR4, PT ;  /* 0x0000000400007c0c */ /* 0x001fda000bf04070 */
[----:B---34-:R-:W-:Y:S05]  /*0120*/  @!P0 BRA `(.L_x_1) ;  /* 0x0000000000408947 */ /* 0x018fea0003800000 */
[----:B------:R-:W-:Y:S01]  /*0130*/  MOV R14, 0x0 ;  /* 0x00000000000e7802 */ /* 0x000fe20000000f00 */
[----:B------:R-:W0:Y:S01]  /*0140*/  LDCU.64 UR4, c[0x4][0x10] ;  /* 0x01000200ff0477ac */ /* 0x000e220008000a00 */
[----:B------:R-:W-:Y:S02]  /*0150*/  IMAD.MOV.U32 R8, RZ, RZ, 0x61 ;  /* 0x00000061ff087424 */ /* 0x000fe400078e00ff */
[----:B------:R-:W-:Y:S01]  /*0160*/  IMAD.MOV.U32 R12, RZ, RZ, 0x1 ;  /* 0x00000001ff0c7424 */ /* 0x000fe200078e00ff */
[----:B------:R-:W1:Y:S01]  /*0170*/  LDCU.64 UR6, c[0x4][0x18] ;  /* 0x01000300ff0677ac */ /* 0x000e620008000a00 */
[----:B------:R-:W2:Y:S01]  /*0180*/  LDC.64 R14, c[0x4][R14] ;  /* 0x010000000e0e7b82 */ /* 0x000ea20000000a00 */
[----:B------:R-:W-:Y:S01]  /*0190*/  IMAD.MOV.U32 R13, RZ, RZ, RZ ;  /* 0x000000ffff0d7224 */ /* 0x000fe200078e00ff */
[----:B------:R-:W3:Y:S01]  /*01a0*/  LDCU.64 UR8, c[0x4][0x8] ;  /* 0x01000100ff0877ac */ /* 0x000ee20008000a00 */
[----:B0-----:R-:W-:Y:S02]  /*01b0*/  IMAD.U32 R4, RZ, RZ, UR4 ;  /* 0x00000004ff047e24 */ /* 0x001fe4000f8e00ff */
[----:B------:R-:W-:-:S02]  /*01c0*/  IMAD.U32 R5, RZ, RZ, UR5 ;  /* 0x00000005ff057e24 */ /* 0x000fc4000f8e00ff */
[----:B-1----:R-:W-:Y:S02]  /*01d0*/  IMAD.U32 R6, RZ, RZ, UR6 ;  /* 0x00000006ff067e24 */ /* 0x002fe4000f8e00ff */
[----:B------:R-:W-:Y:S02]  /*01e0*/  IMAD.U32 R7, RZ, RZ, UR7 ;  /* 0x00000007ff077e24 */ /* 0x000fe4000f8e00ff */
[----:B---3--:R-:W-:Y:S02]  /*01f0*/  IMAD.U32 R10, RZ, RZ, UR8 ;  /* 0x00000008ff0a7e24 */ /* 0x008fe4000f8e00ff */
[----:B------:R-:W-:-:S07]  /*0200*/  IMAD.U32 R11, RZ, RZ, UR9 ;  /* 0x00000009ff0b7e24 */ /* 0x000fce000f8e00ff */
[----:B------:R-:W-:-:S07]  /*0210*/  LEPC R20, `(.L_x_1) ;  /* 0x000000001014794e */ /* 0x000fce0000000000 */
[----:B--2---:R-:W-:Y:S05]  /*0220*/  CALL.ABS.NOINC R14 ;  /* 0x000000000e007343 */ /* 0x004fea0003c00000 */
.L_x_1:
[----:B------:R-:W-:Y:S05]  /*0230*/  BSYNC.RECONVERGENT B6 ;  /* 0x0000000000067941 */ /* 0x000fea0003800200 */
.L_x_0:
[----:B------:R-:W0:Y:S01]  /*0240*/  S2R R0, SR_CTAID.Y ;  /* 0x0000000000007919 */ /* 0x000e220000002600 */
[----:B------:R-:W0:Y:S08]  /*0250*/  LDC.64 R12, c[0x0][0x380] ;  /* 0x0000e000ff0c7b82 */ /* 0x000e300000000a00 */
[----:B------:R-:W1:Y:S01]  /*0260*/  LDC.64 R6, c[0x0][0x390] ;  /* 0x0000e400ff067b82 */ /* 0x000e620000000a00 */
[----:B0-----:R-:W-:-:S06]  /*0270*/  IMAD.WIDE.U32 R12, R0, 0x8, R12 ;  /* 0x00000008000c7825 */ /* 0x001fcc00078e000c */
[----:B------:R-:W2:Y:S01]  /*0280*/  LDG.E.64 R12, desc[UR36][R12.64] ;  /* 0x000000240c0c7981 */ /* 0x000ea2000c1e1b00 */
[----:B-1----:R-:W-:-:S05]  /*0290*/  IMAD.WIDE.U32 R6, R16, 0x8, R6 ;  /* 0x0000000810067825 */ /* 0x002fca00078e0006 */
[----:B------:R-:W3:Y:S01]  /*02a0*/  LDG.E.64 R14, desc[UR36][R6.64] ;  /* 0x00000024060e7981 */ /* 0x000ee2000c1e1b00 */
[----:B------:R-:W-:Y:S01]  /*02b0*/  IMAD R3, R2, UR38, RZ ;  /* 0x0000002602037c24 */ /* 0x000fe2000f8e02ff */
[----:B------:R-:W-:-:S04]  /*02c0*/  I2FP.F32.U32 R4, R17 ;  /* 0x0000001100047245 */ /* 0x000fc80000201000 */
[----:B------:R-:W-:-:S05]  /*02d0*/  I2FP.F32.U32 R3, R3 ;  /* 0x0000000300037245 */ /* 0x000fca0000201000 */
[----:B------:R-:W-:-:S04]  /*02e0*/  FFMA R18, R3, 2, R4 ;  /* 0x4000000003127823 */ /* 0x000fc80000000004 */
[----:B------:R-:W0:Y:S02]  /*02f0*/  F2I.U32.TRUNC.NTZ R3, R18 ;  /* 0x0000001200037305 */ /* 0x000e24000020f000 */
[C---:B0-----:R-:W-:Y:S02]  /*0300*/  VIADD R5, R3.reuse, 0x1 ;  /* 0x0000000103057836 */ /* 0x041fe40000000000 */
[----:B------:R-:W-:Y:S02]  /*0310*/  VIADD R11, R3, 0x2 ;  /* 0x00000002030b7836 */ /* 0x000fe40000000000 */
[----:B--2---:R-:W-:-:S04]  /*0320*/  IMAD.WIDE.U32 R4, R5, 0x2, R12 ;  /* 0x0000000205047825 */ /* 0x004fc800078e000c */
[C-C-:B------:R-:W-:Y:S01]  /*0330*/  IMAD.WIDE.U32 R8, R3.reuse, 0x2, R12.reuse ;  /* 0x0000000203087825 */ /* 0x140fe200078e000c */
[----:B------:R-:W2:Y:S03]  /*0340*/  LD.E.U16 R20, desc[UR36][R4.64] ;  /* 0x0000002404147980 */ /* 0x000ea6000c101500 */
[----:B------:R-:W-:Y:S01]  /*0350*/  VIADD R3, R3, 0x3 ;  /* 0x0000000303037836 */ /* 0x000fe20000000000 */
[----:B------:R-:W4:Y:S01]  /*0360*/  LD.E.U16 R25, desc[UR36][R8.64] ;  /* 0x0000002408197980 */ /* 0x000f22000c101500 */
[----:B------:R-:W-:-:S04]  /*0370*/  IMAD.WIDE.U32 R10, R11, 0x2, R12 ;  /* 0x000000020b0a7825 */ /* 0x000fc800078e000c */
[----:B------:R-:W-:Y:S01]  /*0380*/  IMAD.WIDE.U32 R12, R3, 0x2, R12 ;  /* 0x00000002030c7825 */ /* 0x000fe200078e000c */
[----:B------:R-:W5:Y:S03]  /*0390*/  LD.E.U16 R27, desc[UR36][R10.64] ;  /* 0x000000240a1b7980 */ /* 0x000f66000c101500 */
[----:B---3--:R-:W-:Y:S01]  /*03a0*/  IMAD.WIDE.U32 R14, R17, 0x4, R14 ;  /* 0x00000004110e7825 */ /* 0x008fe200078e000e */
[----:B------:R-:W3:Y:S04]  /*03b0*/  LD.E.U16 R24, desc[UR36][R12.64] ;  /* 0x000000240c187980 */ /* 0x000ee8000c101500 */
[----:B------:R-:W3:Y:S04]  /*03c0*/  LD.E R23, desc[UR36][R14.64+0x4] ;  /* 0x000004240e177980 */ /* 0x000ee8000c101900 */
[----:B------:R-:W3:Y:S04]  /*03d0*/  LD.E R22, desc[UR36][R14.64] ;  /* 0x000000240e167980 */ /* 0x000ee8000c101900 */
[----:B------:R-:W3:Y:S04]  /*03e0*/  LD.E R18, desc[UR36][R14.64+0x8] ;  /* 0x000008240e127980 */ /* 0x000ee8000c101900 */
[----:B------:R-:W3:Y:S01]  /*03f0*/  LD.E R3, desc[UR36][R14.64+0xc] ;  /* 0x00000c240e037980 */ /* 0x000ee2000c101900 */
[----:B------:R-:W0:Y:S01]  /*0400*/  S2R R21, SR_CgaCtaId ;  /* 0x0000000000157919 */ /* 0x000e220000008800 */
[----:B------:R-:W-:Y:S01]  /*0410*/  MOV R26, 0x400 ;  /* 0x00000400001a7802 */ /* 0x000fe20000000f00 */
[----:B--2---:R-:W3:Y:S08]  /*0420*/  I2F.S16 R20, R20 ;  /* 0x0000001400147306 */ /* 0x004ef00000101400 */
[----:B----4-:R-:W1:Y:S08]  /*0430*/  I2F.S16 R25, R25 ;  /* 0x0000001900197306 */ /* 0x010e700000101400 */
[----:B-----5:R-:W2:Y:S01]  /*0440*/  I2F.S16 R27, R27 ;  /* 0x0000001b001b7306 */ /* 0x020ea20000101400 */
[----:B---3--:R-:W-:-:S07]  /*0450*/  FMUL R23, R23, R20 ;  /* 0x0000001417177220 */ /* 0x008fce0000400000 */
[----:B------:R-:W3:Y:S01]  /*0460*/  I2F.S16 R24, R24 ;  /* 0x0000001800187306 */ /* 0x000ee20000101400 */
[----:B-1----:R-:W-:Y:S01]  /*0470*/  FFMA R23, R22, R25, -R23 ;  /* 0x0000001916177223 */ /* 0x002fe20000000817 */
[----:B0-----:R-:W-:-:S03]  /*0480*/  LEA R22, R21, R26, 0x18 ;  /* 0x0000001a15167211 */ /* 0x001fc600078ec0ff */
[----:B--2---:R-:W-:Y:S01]  /*0490*/  FFMA R18, R18, R27, R23 ;  /* 0x0000001b12127223 */ /* 0x004fe20000000017 */
[----:B------:R-:W-:-:S03]  /*04a0*/  IMAD R23, R16, UR38, R19 ;  /* 0x0000002610177c24 */ /* 0x000fc6000f8e0213 */
[----:B---3--:R-:W-:Y:S01]  /*04b0*/  FFMA R25, -R3, R24, R18 ;  /* 0x0000001803197223 */ /* 0x008fe20000000112 */
[----:B------:R-:W-:-:S05]  /*04c0*/  IMAD R18, R23, 0x4, R22 ;  /* 0x0000000417127824 */ /* 0x000fca00078e0216 */
[----:B------:R0:W-:Y:S04]  /*04d0*/  STS [R18], R25 ;  /* 0x0000001912007388 */ /* 0x0001e80000000800 */
[----:B------:R1:W2:Y:S04]  /*04e0*/  LD.E.U16 R9, desc[UR36][R8.64] ;  /* 0x0000002408097980 */ /* 0x0002a8000c101500 */
[----:B------:R-:W3:Y:S04]  /*04f0*/  LD.E.U16 R4, desc[UR36][R4.64] ;  /* 0x0000002404047980 */ /* 0x000ee8000c101500 */
[----:B------:R-:W0:Y:S04]  /*0500*/  LD.E.U16 R12, desc[UR36][R12.64] ;  /* 0x000000240c0c7980 */ /* 0x000e28000c101500 */
[----:B------:R-:W4:Y:S04]  /*0510*/  LD.E.U16 R10, desc[UR36][R10.64] ;  /* 0x000000240a0a7980 */ /* 0x000f28000c101500 */
[----:B------:R-:W5:Y:S04]  /*0520*/  LD.E R28, desc[UR36][R14.64+0x4] ;  /* 0x000004240e1c7980 */ /* 0x000f68000c101900 */
[----:B------:R-:W4:Y:S04]  /*0530*/  LD.E R24, desc[UR36][R14.64] ;  /* 0x000000240e187980 */ /* 0x000f28000c101900 */
[----:B------:R-:W4:Y:S04]  /*0540*/  LD.E R3, desc[UR36][R14.64+0x8] ;  /* 0x000008240e037980 */ /* 0x000f28000c101900 */
[----:B------:R-:W4:Y:S01]  /*0550*/  LD.E R20, desc[UR36][R14.64+0xc] ;  /* 0x00000c240e147980 */ /* 0x000f22000c101900 */
[----:B-1----:R-:W-:-:S05]  /*0560*/  VIADD R8, R26, 0x1000 ;  /* 0x000010001a087836 */ /* 0x002fca0000000000 */
[----:B------:R-:W-:Y:S01]  /*0570*/  LEA R8, R21, R8, 0x18 ;  /* 0x0000000815087211 */ /* 0x000fe200078ec0ff */
[----:B------:R-:W-:Y:S05]  /*0580*/  WARPSYNC.ALL ;  /* 0x0000000000007948 */ /* 0x000fea0003800000 */
[----:B--2---:R-:W5:Y:S08]  /*0590*/  I2F.S16 R29, R9 ;  /* 0x00000009001d7306 */ /* 0x004f700000101400 */
[----:B---3--:R-:W1:Y:S08]  /*05a0*/  I2F.S16 R27, R4 ;  /* 0x00000004001b7306 */ /* 0x008e700000101400 */
[----:B0-----:R-:W0:Y:S01]  /*05b0*/  I2F.S16 R25, R12 ;  /* 0x0000000c00197306 */ /* 0x001e220000101400 */
[----:B-----5:R-:W-:-:S07]  /*05c0*/  FMUL R29, R28, R29 ;  /* 0x0000001d1c1d7220 */ /* 0x020fce0000400000 */
[----:B----4-:R-:W2:Y:S01]  /*05d0*/  I2F.S16 R5, R10 ;  /* 0x0000000a00057306 */ /* 0x010ea20000101400 */
[----:B-1----:R-:W-:-:S04]  /*05e0*/  FFMA R24, R24, R27, R29 ;  /* 0x0000001b18187223 */ /* 0x002fc8000000001d */
[----:B0-----:R-:W-:Y:S01]  /*05f0*/  FFMA R25, R3, R25, R24 ;  /* 0x0000001903197223 */ /* 0x001fe20000000018 */
[----:B------:R-:W-:-:S03]  /*0600*/  IMAD R3, R23, 0x4, R8 ;  /* 0x0000000417037824 */ /* 0x000fc600078e0208 */
[----:B--2---:R-:W-:-:S05]  /*0610*/  FFMA R20, R20, R5, R25 ;  /* 0x0000000514147223 */ /* 0x004fca0000000019 */
[----:B------:R0:W-:Y:S01]  /*0620*/  STS [R3], R20 ;  /* 0x0000001403007388 */ /* 0x0001e20000000800 */
[----:B------:R-:W-:Y:S01]  /*0630*/  BAR.SYNC.DEFER_BLOCKING 0x0 ;  /* 0x0000000000007b1d */ /* 0x000fe20000010000 */
[----:B------:R-:W-:Y:S02]  /*0640*/  ULOP3.LUT UR4, UR38, 0x1, URZ, 0xc0, !UPT ;  /* 0x0000000126047892 */ /* 0x000fe4000f8ec0ff */
[----:B------:R-:W-:Y:S02]  /*0650*/  IMAD.U32 R4, RZ, RZ, UR38 ;  /* 0x00000026ff047e24 */ /* 0x000fe4000f8e00ff */
[----:B------:R-:W-:-:S09]  /*0660*/  UISETP.NE.U32.AND UP0, UPT, UR4, 0x1, UPT ;  /* 0x000000010400788c */ /* 0x000fd2000bf05070 */
[----:B0-----:R-:W-:Y:S05]  /*0670*/  BRA.U !UP0, `(.L_x_2) ;  /* 0x00000001084c7547 */ /* 0x001fea000b800000 */
.L_x_5:
[----:B------:R-:W-:Y:S01]  /*0680*/  SHF.R.U32.HI R14, RZ, 0x1, R4 ;  /* 0x00000001ff0e7819 */ /* 0x000fe20000011604 */
[----:B------:R-:W-:Y:S03]  /*0690*/  BSSY.RECONVERGENT B0, `(.L_x_3) ;  /* 0x000000d000007945 */ /* 0x000fe60003800200 */
[----:B------:R-:W-:-:S13]  /*06a0*/  ISETP.GE.U32.AND P0, PT, R19, R14, PT ;  /* 0x0000000e1300720c */ /* 0x000fda0003f06070 */
[----:B0-----:R-:W-:Y:S05]  /*06b0*/  @P0 BRA `(.L_x_4) ;  /* 0x0000000000280947 */ /* 0x001fea0003800000 */
[C---:B------:R-:W-:Y:S01]  /*06c0*/  IMAD R5, R4.reuse, 0x2, R18 ;  /* 0x0000000204057824 */ /* 0x040fe200078e0212 */
[----:B------:R-:W-:Y:S05]  /*06d0*/  LDS R10, [R18] ;  /* 0x00000000120a7984 */ /* 0x000fea0000000800 */
[----:B------:R-:W0:Y:S02]  /*06e0*/  LDS R5, [R5] ;  /* 0x0000000005057984 */ /* 0x000e240000000800 */
[----:B0-----:R-:W-:Y:S01]  /*06f0*/  FADD R9, R5, R10 ;  /* 0x0000000a05097221 */ /* 0x001fe20000000000 */
[----:B------:R-:W-:-:S04]  /*0700*/  IMAD R10, R4, 0x2, R3 ;  /* 0x00000002040a7824 */ /* 0x000fc800078e0203 */
[----:B------:R-:W-:Y:S04]  /*0710*/  STS [R18], R9 ;  /* 0x0000000912007388 */ /* 0x000fe80000000800 */
[----:B------:R-:W-:Y:S04]  /*0720*/  LDS R10, [R10] ;  /* 0x000000000a0a7984 */ /* 0x000fe80000000800 */
[----:B------:R-:W0:Y:S02]  /*0730*/  LDS R11, [R3] ;  /* 0x00000000030b7984 */ /* 0x000e240000000800 */
[----:B0-----:R-:W-:-:S05]  /*0740*/  FADD R12, R10, R11 ;  /* 0x0000000b0a0c7221 */ /* 0x001fca0000000000 */
[----:B------:R0:W-:Y:S02]  /*0750*/  STS [R3], R12 ;  /* 0x0000000c03007388 */ /* 0x0001e40000000800 */
.L_x_4:
[----:B------:R-:W-:Y:S05]  /*0760*/  BSYNC.RECONVERGENT B0 ;  /* 0x0000000000007941 */ /* 0x000fea0003800200 */
.L_x_3:
[----:B------:R-:W-:Y:S01]  /*0770*/  BAR.SYNC.DEFER_BLOCKING 0x0 ;  /* 0x0000000000007b1d */ /* 0x000fe20000010000 */
[----:B------:R-:W-:Y:S01]  /*0780*/  LOP3.LUT P0, RZ, R4, 0x2, RZ, 0xc0, !PT ;  /* 0x0000000204ff7812 */ /* 0x000fe2000780c0ff */
[----:B------:R-:W-:-:S12]  /*0790*/  IMAD.MOV.U32 R4, RZ, RZ, R14 ;  /* 0x000000ffff047224 */ /* 0x000fd800078e000e */
[----:B------:R-:W-:Y:S05]  /*07a0*/  @!P0 BRA `(.L_x_5) ;  /* 0xfffffffc00b48947 */ /* 0x000fea000383ffff */
.L_x_2:
[----:B------:R-:W-:-:S05]  /*07b0*/  IMAD R5, R4, -0x33333333, RZ ;  /* 0xcccccccd04057824 */ /* 0x000fca00078e02ff */
[----:B------:R-:W-:-:S04]  /*07c0*/  ISETP.GT.U32.AND P0, PT, R5, 0x33333333, PT ;  /* 0x333333330500780c */ /* 0x000fc80003f04070 */
[----:B------:R-:W-:-:S13]  /*07d0*/  ISETP.EQ.OR P0, PT, R4, RZ, P0 ;  /* 0x000000ff0400720c */ /* 0x000fda0000702670 */
[----:B------:R-:W-:Y:S05]  /*07e0*/  @P0 BRA `(.L_x_6) ;  /* 0x0000000000a00947 */ /* 0x000fea0003800000 */
.L_x_9:
[----:B------:R-:W-:Y:S01]  /*07f0*/  IMAD.HI.U32 R10, R4, -0x33333333, RZ ;  /* 0xcccccccd040a7827 */ /* 0x000fe200078e00ff */
[----:B------:R-:W-:Y:S04]  /*0800*/  BSSY.RECONVERGENT B0, `(.L_x_7) ;  /* 0x0000020000007945 */ /* 0x000fe80003800200 */
[----:B------:R-:W-:-:S04]  /*0810*/  SHF.R.U32.HI R10, RZ, 0x2, R10 ;  /* 0x00000002ff0a7819 */ /* 0x000fc8000001160a */
[----:B------:R-:W-:-:S13]  /*0820*/  ISETP.GE.U32.AND P0, PT, R19, R10, PT ;  /* 0x0000000a1300720c */ /* 0x000fda0003f06070 */
[----:B-1----:R-:W-:Y:S05]  /*0830*/  @P0 BRA `(.L_x_8) ;  /* 0x0000000000700947 */ /* 0x002fea0003800000 */
[C---:B------:R-:W-:Y:S01]  /*0840*/  IMAD R9, R10.reuse, 0x4, R18 ;  /* 0x000000040a097824 */ /* 0x040fe200078e0212 */
[----:B------:R-:W-:Y:S01]  /*0850*/  LDS R5, [R18] ;  /* 0x0000000012057984 */ /* 0x000fe20000000800 */
[C---:B------:R-:W-:Y:S02]  /*0860*/  LEA R21, R10.reuse, R3, 0x2 ;  /* 0x000000030a157211 */ /* 0x040fe400078e10ff */
[C---:B------:R-:W-:Y:S01]  /*0870*/  IMAD R11, R10.reuse, 0x4, R9 ;  /* 0x000000040a0b7824 */ /* 0x040fe200078e0209 */
[----:B0-----:R-:W0:Y:S02]  /*0880*/  LDS R12, [R9] ;  /* 0x00000000090c7984 */ /* 0x001e240000000800 */
[C---:B------:R-:W-:Y:S02]  /*0890*/  IMAD R25, R10.reuse, 0x4, R21 ;  /* 0x000000040a197824 */ /* 0x040fe400078e0215 */
[C---:B------:R-:W-:Y:S01]  /*08a0*/  IMAD R13, R10.reuse, 0x4, R11 ;  /* 0x000000040a0d7824 */ /* 0x040fe200078e020b */
[----:B------:R1:W2:Y:S03]  /*08b0*/  LDS R14, [R11] ;  /* 0x000000000b0e7984 */ /* 0x0002a60000000800 */
[C---:B------:R-:W-:Y:S01]  /*08c0*/  IMAD R15, R10.reuse, 0x4, R13 ;  /* 0x000000040a0f7824 */ /* 0x040fe200078e020d */
[----:B------:R3:W4:Y:S04]  /*08d0*/  LDS R20, [R13] ;  /* 0x000000000d147984 */ /* 0x0007280000000800 */
[----:B------:R-:W5:Y:S01]  /*08e0*/  LDS R24, [R15] ;  /* 0x000000000f187984 */ /* 0x000f620000000800 */
[----:B-1----:R-:W-:-:S04]  /*08f0*/  IMAD R11, R10, 0x4, R25 ;  /* 0x000000040a0b7824 */ /* 0x002fc800078e0219 */
[----:B---3--:R-:W-:Y:S02]  /*0900*/  IMAD R13, R10, 0x4, R11 ;  /* 0x000000040a0d7824 */ /* 0x008fe400078e020b */
[----:B0-----:R-:W-:-:S04]  /*0910*/  FADD R5, R5, R12 ;  /* 0x0000000c05057221 */ /* 0x001fc80000000000 */
[----:B--2---:R-:W-:-:S04]  /*0920*/  FADD R5, R5, R14 ;  /* 0x0000000e05057221 */ /* 0x004fc80000000000 */
[----:B----4-:R-:W-:-:S04]  /*0930*/  FADD R5, R5, R20 ;  /* 0x0000001405057221 */ /* 0x010fc80000000000 */
[----:B-----5:R-:W-:-:S05]  /*0940*/  FADD R5, R5, R24 ;  /* 0x0000001805057221 */ /* 0x020fca0000000000 */
[----:B------:R-:W-:Y:S04]  /*0950*/  STS [R18], R5 ;  /* 0x0000000512007388 */ /* 0x000fe80000000800 */
[----:B------:R-:W-:Y:S04]  /*0960*/  LDS R12, [R21] ;  /* 0x00000000150c7984 */ /* 0x000fe80000000800 */
[----:B------:R-:W0:Y:S04]  /*0970*/  LDS R9, [R3] ;  /* 0x0000000003097984 */ /* 0x000e280000000800 */
[----:B------:R-:W1:Y:S04]  /*0980*/  LDS R14, [R25] ;  /* 0x00000000190e7984 */ /* 0x000e680000000800 */
[----:B------:R-:W2:Y:S04]  /*0990*/  LDS R20, [R11] ;  /* 0x000000000b147984 */ /* 0x000ea80000000800 */
[----:B------:R-:W3:Y:S01]  /*09a0*/  LDS R24, [R13] ;  /* 0x000000000d187984 */ /* 0x000ee20000000800 */
[----:B0-----:R-:W-:-:S04]  /*09b0*/  FADD R9, R9, R12 ;  /* 0x0000000c09097221 */ /* 0x001fc80000000000 */
[----:B-1----:R-:W-:-:S04]  /*09c0*/  FADD R9, R9, R14 ;  /* 0x0000000e09097221 */ /* 0x002fc80000000000 */
[----:B--2---:R-:W-:-:S04]  /*09d0*/  FADD R9, R9, R20 ;  /* 0x0000001409097221 */ /* 0x004fc80000000000 */
[----:B---3--:R-:W-:-:S05]  /*09e0*/  FADD R24, R9, R24 ;  /* 0x0000001809187221 */ /* 0x008fca0000000000 */
[----:B------:R1:W-:Y:S02]  /*09f0*/  STS [R3], R24 ;  /* 0x0000001803007388 */ /* 0x0003e40000000800 */
.L_x_8:
[----:B------:R-:W-:Y:S05]  /*0a00*/  BSYNC.RECONVERGENT B0 ;  /* 0x0000000000007941 */ /* 0x000fea0003800200 */
.L_x_7:
[----:B------:R-:W-:Y:S01]  /*0a10*/  IMAD R5, R10, -0x33333333, RZ ;  /* 0xcccccccd0a057824 */ /* 0x000fe200078e02ff */
[----:B------:R-:W-:Y:S01]  /*0a20*/  BAR.SYNC.DEFER_BLOCKING 0x0 ;  /* 0x0000000000007b1d */ /* 0x000fe20000010000 */
[----:B------:R-:W-:Y:S01]  /*0a30*/  ISETP.GT.U32.AND P1, PT, R4, 0x4, PT ;  /* 0x000000040400780c */ /* 0x000fe20003f24070 */
[----:B------:R-:W-:Y:S02]  /*0a40*/  IMAD.MOV.U32 R4, RZ, RZ, R10 ;  /* 0x000000ffff047224 */ /* 0x000fe400078e000a */
[----:B------:R-:W-:-:S13]  /*0a50*/  ISETP.GE.U32.AND P0, PT, R5, 0x33333334, PT ;  /* 0x333333340500780c */ /* 0x000fda0003f06070 */
[----:B------:R-:W-:Y:S05]  /*0a60*/  @!P0 BRA P1, `(.L_x_9) ;  /* 0xfffffffc00608947 */ /* 0x000fea000083ffff */
.L_x_6:
[----:B------:R-:W-:Y:S01]  /*0a70*/  ISETP.GE.U32.AND P0, PT, R4, 0x2, PT ;  /* 0x000000020400780c */ /* 0x000fe20003f06070 */
[----:B------:R-:W-:Y:S03]  /*0a80*/  BSSY.RECONVERGENT B0, `(.L_x_10) ;  /* 0x0000069000007945 */ /* 0x000fe60003800200 */
[----:B------:R-:W-:-:S13]  /*0a90*/  ISETP.NE.OR P0, PT, R19, RZ, !P0 ;  /* 0x000000ff1300720c */ /* 0x000fda0004705670 */
[----:B------:R-:W-:Y:S05]  /*0aa0*/  @P0 BRA `(.L_x_11) ;  /* 0x0000000400980947 */ /* 0x000fea0003800000 */
[----:B------:R2:W3:Y:S01]  /*0ab0*/  LDS R13, [R18] ;  /* 0x00000000120d7984 */ /* 0x0004e20000000800 */
[C---:B------:R-:W-:Y:S02]  /*0ac0*/  VIADD R5, R4.reuse, 0xfffffffe ;  /* 0xfffffffe04057836 */ /* 0x040fe40000000000 */
[----:B------:R-:W-:Y:S01]  /*0ad0*/  VIADD R4, R4, 0xffffffff ;  /* 0xffffffff04047836 */ /* 0x000fe20000000000 */
[----:B0-----:R2:W0:Y:S01]  /*0ae0*/  LDS R12, [R3] ;  /* 0x00000000030c7984 */ /* 0x0014220000000800 */
[----:B------:R-:W-:Y:S01]  /*0af0*/  IMAD.MOV.U32 R10, RZ, RZ, 0x1 ;  /* 0x00000001ff0a7424 */ /* 0x000fe200078e00ff */
[----:B------:R-:W-:Y:S02]  /*0b00*/  ISETP.GE.U32.AND P0, PT, R5, 0x7, PT ;  /* 0x000000070500780c */ /* 0x000fe40003f06070 */
[----:B------:R-:W-:-:S11]  /*0b10*/  LOP3.LUT R5, R4, 0x7, RZ, 0xc0, !PT ;  /* 0x0000000704057812 */ /* 0x000fd600078ec0ff */
[----:B--2---:R-:W-:Y:S05]  /*0b20*/  @!P0 BRA `(.L_x_12) ;  /* 0x0000000000b48947 */ /* 0x004fea0003800000 */
[----:B------:R-:W-:Y:S01]  /*0b30*/  LEA R11, R23, 0x10, 0x2 ;  /* 0x00000010170b7811 */ /* 0x000fe200078e10ff */
[----:B------:R-:W-:Y:S01]  /*0b40*/  IMAD.MOV.U32 R10, RZ, RZ, RZ ;  /* 0x000000ffff0a7224 */ /* 0x000fe200078e00ff */
[----:B------:R-:W-:-:S03]  /*0b50*/  LOP3.LUT R9, R4, 0xfffffff8, RZ, 0xc0, !PT ;  /* 0xfffffff804097812 */ /* 0x000fc600078ec0ff */
[--C-:B------:R-:W-:Y:S02]  /*0b60*/  IMAD.IADD R22, R22, 0x1, R11.reuse ;  /* 0x0000000116167824 */ /* 0x100fe400078e020b */
[----:B------:R-:W-:Y:S02]  /*0b70*/  IMAD.IADD R11, R8, 0x1, R11 ;  /* 0x00000001080b7824 */ /* 0x000fe400078e020b */
[----:B------:R-:W-:-:S07]  /*0b80*/  IMAD.MOV R8, RZ, RZ, -R9 ;  /* 0x000000ffff087224 */ /* 0x000fce00078e0a09 */
.L_x_13:
[----:B-1----:R-:W3:Y:S01]  /*0b90*/  LDS R24, [R22+-0xc] ;  /* 0xfffff40016187984 */ /* 0x002ee20000000800 */
[----:B------:R-:W-:Y:S02]  /*0ba0*/  VIADD R8, R8, 0x8 ;  /* 0x0000000808087836 */ /* 0x000fe40000000000 */
[----:B------:R-:W-:Y:S01]  /*0bb0*/  VIADD R10, R10, 0x8 ;  /* 0x000000080a0a7836 */ /* 0x000fe20000000000 */
[----:B------:R-:W0:Y:S02]  /*0bc0*/  LDS R23, [R11+-0xc] ;  /* 0xfffff4000b177984 */ /* 0x000e240000000800 */
[----:B------:R-:W-:Y:S02]  /*0bd0*/  ISETP.NE.AND P0, PT, R8, RZ, PT ;  /* 0x000000ff0800720c */ /* 0x000fe40003f05270 */
[----:B------:R-:W1:Y:S04]  /*0be0*/  LDS R25, [R22+-0x8] ;  /* 0xfffff80016197984 */ /* 0x000e680000000800 */
[----:B------:R-:W2:Y:S04]  /*0bf0*/  LDS R21, [R11+-0x8] ;  /* 0xfffff8000b157984 */ /* 0x000ea80000000800 */
[----:B------:R-:W4:Y:S04]  /*0c00*/  LDS R20, [R22+-0x4] ;  /* 0xfffffc0016147984 */ /* 0x000f280000000800 */
[----:B------:R-:W5:Y:S04]  /*0c10*/  LDS R15, [R11+-0x4] ;  /* 0xfffffc000b0f7984 */ /* 0x000f680000000800 */
[----:B------:R-:W5:Y:S04]  /*0c20*/  LDS R14, [R22] ;  /* 0x00000000160e7984 */ /* 0x000f680000000800 */
[----:B------:R-:W5:Y:S01]  /*0c30*/  LDS R9, [R11] ;  /* 0x000000000b097984 */ /* 0x000f620000000800 */
[----:B---3--:R-:W-:-:S03]  /*0c40*/  FADD R24, R24, R13 ;  /* 0x0000000d18187221 */ /* 0x008fc60000000000 */
[----:B------:R-:W3:Y:S01]  /*0c50*/  LDS R13, [R11+0x4] ;  /* 0x000004000b0d7984 */ /* 0x000ee20000000800 */
[----:B0-----:R-:W-:-:S03]  /*0c60*/  FADD R26, R23, R12 ;  /* 0x0000000c171a7221 */ /* 0x001fc60000000000 */
[----:B------:R-:W0:Y:S01]  /*0c70*/  LDS R12, [R22+0x4] ;  /* 0x00000400160c7984 */ /* 0x000e220000000800 */
[----:B-1----:R-:W-:-:S03]  /*0c80*/  FADD R25, R24, R25 ;  /* 0x0000001918197221 */ /* 0x002fc60000000000 */
[----:B------:R-:W1:Y:S01]  /*0c90*/  LDS R23, [R22+0x8] ;  /* 0x0000080016177984 */ /* 0x000e620000000800 */
[----:B--2---:R-:W-:-:S03]  /*0ca0*/  FADD R26, R26, R21 ;  /* 0x000000151a1a7221 */ /* 0x004fc60000000000 */
[----:B------:R-:W2:Y:S01]  /*0cb0*/  LDS R21, [R11+0x8] ;  /* 0x000008000b157984 */ /* 0x000ea20000000800 */
[----:B----4-:R-:W-:-:S03]  /*0cc0*/  FADD R25, R25, R20 ;  /* 0x0000001419197221 */ /* 0x010fc60000000000 */
[----:B------:R-:W4:Y:S01]  /*0cd0*/  LDS R20, [R11+0xc] ;  /* 0x00000c000b147984 */ /* 0x000f220000000800 */
[----:B-----5:R-:W-:-:S03]  /*0ce0*/  FADD R26, R26, R15 ;  /* 0x0000000f1a1a7221 */ /* 0x020fc60000000000 */
[----:B------:R-:W5:Y:S01]  /*0cf0*/  LDS R15, [R22+0xc] ;  /* 0x00000c00160f7984 */ /* 0x000f620000000800 */
[----:B------:R-:W-:-:S03]  /*0d00*/  FADD R25, R25, R14 ;  /* 0x0000000e19197221 */ /* 0x000fc60000000000 */
[----:B------:R3:W5:Y:S01]  /*0d10*/  LDS R24, [R22+0x10] ;  /* 0x0000100016187984 */ /* 0x0007620000000800 */
[----:B------:R-:W-:-:S03]  /*0d20*/  FADD R26, R26, R9 ;  /* 0x000000091a1a7221 */ /* 0x000fc60000000000 */
[----:B------:R3:W5:Y:S02]  /*0d30*/  LDS R14, [R11+0x10] ;  /* 0x000010000b0e7984 */ /* 0x0007640000000800 */
[----:B---3--:R-:W-:Y:S02]  /*0d40*/  VIADD R22, R22, 0x20 ;  /* 0x0000002016167836 */ /* 0x008fe40000000000 */
[----:B------:R-:W-:Y:S02]  /*0d50*/  VIADD R11, R11, 0x20 ;  /* 0x000000200b0b7836 */ /* 0x000fe40000000000 */
[----:B------:R-:W-:Y:S01]  /*0d60*/  FADD R26, R26, R13 ;  /* 0x0000000d1a1a7221 */ /* 0x000fe20000000000 */
[----:B0-----:R-:W-:-:S04]  /*0d70*/  FADD R12, R25, R12 ;  /* 0x0000000c190c7221 */ /* 0x001fc80000000000 */
[----:B-1----:R-:W-:Y:S01]  /*0d80*/  FADD R12, R12, R23 ;  /* 0x000000170c0c7221 */ /* 0x002fe20000000000 */
[----:B--2---:R-:W-:-:S04]  /*0d90*/  FADD R21, R26, R21 ;  /* 0x000000151a157221 */ /* 0x004fc80000000000 */
[----:B----4-:R-:W-:Y:S01]  /*0da0*/  FADD R21, R21, R20 ;  /* 0x0000001415157221 */ /* 0x010fe20000000000 */
[----:B-----5:R-:W-:-:S04]  /*0db0*/  FADD R15, R12, R15 ;  /* 0x0000000f0c0f7221 */ /* 0x020fc80000000000 */
[----:B------:R-:W-:Y:S01]  /*0dc0*/  FADD R13, R15, R24 ;  /* 0x000000180f0d7221 */ /* 0x000fe20000000000 */
[----:B------:R-:W-:Y:S01]  /*0dd0*/  FADD R12, R21, R14 ;  /* 0x0000000e150c7221 */ /* 0x000fe20000000000 */
[----:B------:R-:W-:Y:S06]  /*0de0*/  @P0 BRA `(.L_x_13) ;  /* 0xfffffffc00680947 */ /* 0x000fec000383ffff */
[----:B------:R-:W-:-:S07]  /*0df0*/  VIADD R10, R10, 0x1 ;  /* 0x000000010a0a7836 */ /* 0x000fce0000000000 */
.L_x_12:
[----:B------:R-:W-:-:S13]  /*0e00*/  ISETP.NE.AND P0, PT, R5, RZ, PT ;  /* 0x000000ff0500720c */ /* 0x000fda0003f05270 */
[----:B------:R-:W-:Y:S05]  /*0e10*/  @!P0 BRA `(.L_x_14) ;  /* 0x0000000000b48947 */ /* 0x000fea0003800000 */
[----:B------:R-:W-:Y:S02]  /*0e20*/  ISETP.GE.U32.AND P0, PT, R5, 0x4, PT ;  /* 0x000000040500780c */ /* 0x000fe40003f06070 */
[----:B------:R-:W-:-:S04]  /*0e30*/  LOP3.LUT R22, R4, 0x3, RZ, 0xc0, !PT ;  /* 0x0000000304167812 */ /* 0x000fc800078ec0ff */
[----:B------:R-:W-:-:S07]  /*0e40*/  ISETP.NE.AND P1, PT, R22, RZ, PT ;  /* 0x000000ff1600720c */ /* 0x000fce0003f25270 */
[----:B------:R-:W-:Y:S06]  /*0e50*/  @!P0 BRA `(.L_x_15) ;  /* 0x00000000004c8947 */ /* 0x000fec0003800000 */
[C---:B------:R-:W-:Y:S02]  /*0e60*/  IMAD R5, R10.reuse, 0x4, R18 ;  /* 0x000000040a057824 */ /* 0x040fe400078e0212 */
[C---:B------:R-:W-:Y:S02]  /*0e70*/  IMAD R9, R10.reuse, 0x4, R3 ;  /* 0x000000040a097824 */ /* 0x040fe400078e0203 */
[----:B------:R-:W-:Y:S01]  /*0e80*/  VIADD R10, R10, 0x4 ;  /* 0x000000040a0a7836 */ /* 0x000fe20000000000 */
[----:B------:R-:W3:Y:S04]  /*0e90*/  LDS R8, [R5] ;  /* 0x0000000005087984 */ /* 0x000ee80000000800 */
[----:B------:R-:W0:Y:S04]  /*0ea0*/  LDS R11, [R9] ;  /* 0x00000000090b7984 */ /* 0x000e280000000800 */
[----:B------:R-:W2:Y:S04]  /*0eb0*/  LDS R15, [R5+0x4] ;  /* 0x00000400050f7984 */ /* 0x000ea80000000800 */
[----:B------:R-:W4:Y:S04]  /*0ec0*/  LDS R14, [R9+0x4] ;  /* 0x00000400090e7984 */ /* 0x000f280000000800 */
[----:B------:R-:W5:Y:S04]  /*0ed0*/  LDS R21, [R5+0x8] ;  /* 0x0000080005157984 */ /* 0x000f680000000800 */
[----:B------:R-:W5:Y:S04]  /*0ee0*/  LDS R20, [R9+0x8] ;  /* 0x0000080009147984 */ /* 0x000f680000000800 */
[----:B------:R-:W5:Y:S04]  /*0ef0*/  LDS R23, [R5+0xc] ;  /* 0x00000c0005177984 */ /* 0x000f680000000800 */
[----:B-1----:R-:W1:Y:S01]  /*0f00*/  LDS R24, [R9+0xc] ;  /* 0x00000c0009187984 */ /* 0x002e620000000800 */
[----:B---3--:R-:W-:Y:S01]  /*0f10*/  FADD R8, R13, R8 ;  /* 0x000000080d087221 */ /* 0x008fe20000000000 */
[----:B0-----:R-:W-:-:S03]  /*0f20*/  FADD R11, R12, R11 ;  /* 0x0000000b0c0b7221 */ /* 0x001fc60000000000 */
[----:B--2---:R-:W-:Y:S01]  /*0f30*/  FADD R8, R8, R15 ;  /* 0x0000000f08087221 */ /* 0x004fe20000000000 */
[----:B----4-:R-:W-:-:S03]  /*0f40*/  FADD R11, R11, R14 ;  /* 0x0000000e0b0b7221 */ /* 0x010fc60000000000 */
[----:B-----5:R-:W-:Y:S01]  /*0f50*/  FADD R8, R8, R21 ;  /* 0x0000001508087221 */ /* 0x020fe20000000000 */
[----:B------:R-:W-:-:S03]  /*0f60*/  FADD R11, R11, R20 ;  /* 0x000000140b0b7221 */ /* 0x000fc60000000000 */
[----:B------:R-:W-:Y:S01]  /*0f70*/  FADD R13, R8, R23 ;  /* 0x00000017080d7221 */ /* 0x000fe20000000000 */
[----:B-1----:R-:W-:-:S07]  /*0f80*/  FADD R12, R11, R24 ;  /* 0x000000180b0c7221 */ /* 0x002fce0000000000 */
.L_x_15:
[----:B------:R-:W-:Y:S05]  /*0f90*/  @!P1 BRA `(.L_x_14) ;  /* 0x0000000000549947 */ /* 0x000fea0003800000 */
[----:B------:R-:W-:Y:S02]  /*0fa0*/  ISETP.NE.AND P0, PT, R22, 0x1, PT ;  /* 0x000000011600780c */ /* 0x000fe40003f05270 */
[----:B------:R-:W-:-:S04]  /*0fb0*/  LOP3.LUT R4, R4, 0x1, RZ, 0xc0, !PT ;  /* 0x0000000104047812 */ /* 0x000fc800078ec0ff */
[----:B------:R-:W-:-:S07]  /*0fc0*/  ISETP.NE.U32.AND P1, PT, R4, 0x1, PT ;  /* 0x000000010400780c */ /* 0x000fce0003f25070 */
[----:B------:R-:W-:Y:S06]  /*0fd0*/  @!P0 BRA `(.L_x_16) ;  /* 0x00000000002c8947 */ /* 0x000fec0003800000 */
[C---:B------:R-:W-:Y:S01]  /*0fe0*/  IMAD R4, R10.reuse, 0x4, R18 ;  /* 0x000000040a047824 */ /* 0x040fe200078e0212 */
[C---:B------:R-:W-:Y:S01]  /*0ff0*/  LEA R5, R10.reuse, R3, 0x2 ;  /* 0x000000030a057211 */ /* 0x040fe200078e10ff */
[----:B------:R-:W-:-:S03]  /*1000*/  VIADD R10, R10, 0x2 ;  /* 0x000000020a0a7836 */ /* 0x000fc60000000000 */
[----:B------:R-:W3:Y:S04]  /*1010*/  LDS R8, [R4] ;  /* 0x0000000004087984 */ /* 0x000ee80000000800 */
[----:B------:R-:W0:Y:S04]  /*1020*/  LDS R9, [R5] ;  /* 0x0000000005097984 */ /* 0x000e280000000800 */
[----:B------:R-:W2:Y:S04]  /*1030*/  LDS R11, [R4+0x4] ;  /* 0x00000400040b7984 */ /* 0x000ea80000000800 */
[----:B------:R-:W4:Y:S01]  /*1040*/  LDS R14, [R5+0x4] ;  /* 0x00000400050e7984 */ /* 0x000f220000000800 */
[----:B---3--:R-:W-:Y:S01]  /*1050*/  FADD R8, R13, R8 ;  /* 0x000000080d087221 */ /* 0x008fe20000000000 */
[----:B0-----:R-:W-:-:S03]  /*1060*/  FADD R9, R12, R9 ;  /* 0x000000090c097221 */ /* 0x001fc60000000000 */
[----:B--2---:R-:W-:Y:S01]  /*1070*/  FADD R13, R8, R11 ;  /* 0x0000000b080d7221 */ /* 0x004fe20000000000 */
[----:B----4-:R-:W-:-:S07]  /*1080*/  FADD R12, R9, R14 ;  /* 0x0000000e090c7221 */ /* 0x010fce0000000000 */
.L_x_16:
[C---:B------:R-:W-:Y:S02]  /*1090*/  @!P1 IMAD R4, R10.reuse, 0x4, R18 ;  /* 0x000000040a049824 */ /* 0x040fe400078e0212 */
[----:B------:R-:W-:-:S04]  /*10a0*/  @!P1 IMAD R10, R10, 0x4, R3 ;  /* 0x000000040a0a9824 */ /* 0x000fc800078e0203 */
[----:B------:R-:W3:Y:S04]  /*10b0*/  @!P1 LDS R4, [R4] ;  /* 0x0000000004049984 */ /* 0x000ee80000000800 */
[----:B------:R-:W0:Y:S01]  /*10c0*/  @!P1 LDS R5, [R10] ;  /* 0x000000000a059984 */ /* 0x000e220000000800 */
[----:B---3--:R-:W-:Y:S01]  /*10d0*/  @!P1 FADD R13, R13, R4 ;  /* 0x000000040d0d9221 */ /* 0x008fe20000000000 */
[----:B0-----:R-:W-:-:S07]  /*10e0*/  @!P1 FADD R12, R12, R5 ;  /* 0x000000050c0c9221 */ /* 0x001fce0000000000 */
.L_x_14:
[----:B---3--:R2:W-:Y:S04]  /*10f0*/  STS [R18], R13 ;  /* 0x0000000d12007388 */ /* 0x0085e80000000800 */
[----:B0-----:R2:W-:Y:S02]  /*1100*/  STS [R3], R12 ;  /* 0x0000000c03007388 */ /* 0x0015e40000000800 */
.L_x_11:
[----:B------:R-:W-:Y:S05]  /*1110*/  BSYNC.RECONVERGENT B0 ;  /* 0x0000000000007941 */ /* 0x000fea0003800200 */
.L_x_10:
[----:B------:R-:W-:Y:S01]  /*1120*/  BAR.SYNC.DEFER_BLOCKING 0x0 ;  /* 0x0000000000007b1d */ /* 0x000fe20000010000 */
[----:B------:R-:W-:-:S13]  /*1130*/  ISETP.NE.AND P0, PT, R19, RZ, PT ;  /* 0x000000ff1300720c */ /* 0x000fda0003f05270 */
[----:B------:R-:W-:Y:S05]  /*1140*/  @P0 EXIT ;  /* 0x000000000000094d */ /* 0x000fea0003800000 */
[----:B------:R-:W3:Y:S02]  /*1150*/  LDG.E.64 R8, desc[UR36][R6.64] ;  /* 0x0000002406087981 */ /* 0x000ee4000c1e1b00 */
[----:B---3--:R-:W-:-:S05]  /*1160*/  IMAD.WIDE.U32 R8, R17, 0x4, R8 ;  /* 0x0000000411087825 */ /* 0x008fca00078e0008 */
[----:B------:R-:W3:Y:S04]  /*1170*/  LD.E R5, desc[UR36][R8.64+0x8] ;  /* 0x0000082408057980 */ /* 0x000ee8000c101900 */
[----:B------:R-:W4:Y:S01]  /*1180*/  LD.E R4, desc[UR36][R8.64+0xc] ;  /* 0x00000c2408047980 */ /* 0x000f22000c101900 */
[----:B------:R-:W-:Y:S01]  /*1190*/  BSSY.RECONVERGENT B0, `(.L_x_17) ;  /* 0x000000c000007945 */ /* 0x000fe20003800200 */
[----:B---3--:R-:W3:Y:S08]  /*11a0*/  MUFU.RCP R10, R5 ;  /* 0x00000005000a7308 */ /* 0x008ef00000001000 */
[----:B----4-:R-:W4:Y:S01]  /*11b0*/  FCHK P0, R4, R5 ;  /* 0x0000000504007302 */ /* 0x010f220000000000 */
[----:B---3--:R-:W-:-:S04]  /*11c0*/  FFMA R11, -R5, R10, 1 ;  /* 0x3f800000050b7423 */ /* 0x008fc8000000010a */
[----:B------:R-:W-:-:S04]  /*11d0*/  FFMA R11, R10, R11, R10 ;  /* 0x0000000b0a0b7223 */ /* 0x000fc8000000000a */
[----:B------:R-:W-:-:S04]  /*11e0*/  FFMA R10, R4, R11, RZ ;  /* 0x0000000b040a7223 */ /* 0x000fc800000000ff */
[----:B0-2---:R-:W-:-:S04]  /*11f0*/  FFMA R12, -R5, R10, R4 ;  /* 0x0000000a050c7223 */ /* 0x005fc80000000104 */
[----:B------:R-:W-:Y:S01]  /*1200*/  FFMA R10, R11, R12, R10 ;  /* 0x0000000c0b0a7223 */ /* 0x000fe2000000000a */
[----:B----4-:R-:W-:Y:S06]  /*1210*/  @!P0 BRA `(.L_x_18) ;  /* 0x00000000000c8947 */ /* 0x010fec0003800000 */
[----:B------:R-:W-:-:S07]  /*1220*/  MOV R10, 0x1240 ;  /* 0x00001240000a7802 */ /* 0x000fce0000000f00 */
[----:B-1----:R-:W-:Y:S05]  /*1230*/  CALL.REL.NOINC `($__internal_0_$__cuda_sm3x_div_rn_noftz_f32_slowpath) ;  /* 0x0000001400047944 */ /* 0x002fea0003c00000 */
[----:B------:R-:W-:-:S07]  /*1240*/  IMAD.MOV.U32 R10, RZ, RZ, R4 ;  /* 0x000000ffff0a7224 */ /* 0x000fce00078e0004 */
.L_x_18:
[----:B------:R-:W-:Y:S05]  /*1250*/  BSYNC.RECONVERGENT B0 ;  /* 0x0000000000007941 */ /* 0x000fea0003800200 */
.L_x_17:
[----:B------:R-:W2:Y:S04]  /*1260*/  LD.E R5, desc[UR36][R8.64] ;  /* 0x0000002408057980 */ /* 0x000ea8000c101900 */
[----:B------:R0:W3:Y:S01]  /*1270*/  LD.E R4, desc[UR36][R8.64+0x4] ;  /* 0x0000042408047980 */ /* 0x0000e2000c101900 */
[----:B------:R-:W4:Y:S01]  /*1280*/  MUFU.RCP R7, |R10| ;  /* 0x4000000a00077308 */ /* 0x000f220000001000 */
[C---:B------:R-:W-:Y:S01]  /*1290*/  FSETP.GT.AND P0, PT, |R10|.reuse, 1, PT ;  /* 0x3f8000000a00780b */ /* 0x040fe20003f04200 */
[----:B------:R-:W-:Y:S01]  /*12a0*/  IMAD.MOV.U32 R11, RZ, RZ, 0x3b2090aa ;  /* 0x3b2090aaff0b7424 */ /* 0x000fe200078e00ff */
[-C--:B------:R-:W-:Y:S01]  /*12b0*/  FSETP.NAN.AND P1, PT, |R10|, |R10|.reuse, PT ;  /* 0x4000000a0a00720b */ /* 0x080fe20003f28200 */
[----:B------:R-:W-:Y:S01]  /*12c0*/  BSSY.RECONVERGENT B0, `(.L_x_19) ;  /* 0x000001b000007945 */ /* 0x000fe20003800200 */
[----:B----4-:R-:W-:-:S05]  /*12d0*/  FSEL R7, R7, |R10|, P0 ;  /* 0x4000000a07077208 */ /* 0x010fca0000000000 */
[----:B------:R-:W-:-:S04]  /*12e0*/  FMUL R6, R7, R7 ;  /* 0x0000000707067220 */ /* 0x000fc80000400000 */
[----:B------:R-:W-:-:S04]  /*12f0*/  FFMA R11, R6, R11, -0.014396979473531246185 ;  /* 0xbc6be14f060b7423 */ /* 0x000fc8000000000b */
[----:B------:R-:W-:-:S04]  /*1300*/  FFMA R11, R6, R11, 0.039849750697612762451 ;  /* 0x3d23397e060b7423 */ /* 0x000fc8000000000b */
[----:B------:R-:W-:-:S04]  /*1310*/  FFMA R11, R6, R11, -0.072529748082160949707 ;  /* 0xbd948a7a060b7423 */ /* 0x000fc8000000000b */
[----:B------:R-:W-:-:S04]  /*1320*/  FFMA R11, R6, R11, 0.10518480092287063599 ;  /* 0x3dd76b21060b7423 */ /* 0x000fc8000000000b */
[----:B------:R-:W-:-:S04]  /*1330*/  FFMA R11, R6, R11, -0.14171802997589111328 ;  /* 0xbe111e88060b7423 */ /* 0x000fc8000000000b */
[----:B------:R-:W-:-:S04]  /*1340*/  FFMA R11, R6, R11, 0.19988775253295898438 ;  /* 0x3e4caf60060b7423 */ /* 0x000fc8000000000b */
[----:B------:R-:W-:-:S04]  /*1350*/  FFMA R11, R6, R11, -0.33332940936088562012 ;  /* 0xbeaaaa27060b7423 */ /* 0x000fc8000000000b */
[----:B------:R-:W-:-:S04]  /*1360*/  FMUL R6, R6, R11 ;  /* 0x0000000b06067220 */ /* 0x000fc80000400000 */
[----:B------:R-:W-:Y:S01]  /*1370*/  FFMA R7, R7, R6, R7 ;  /* 0x0000000607077223 */ /* 0x000fe20000000007 */
[----:B--2---:R-:W0:Y:S02]  /*1380*/  MUFU.RCP R12, R5 ;  /* 0x00000005000c7308 */ /* 0x004e240000001000 */
[----:B0-----:R-:W-:-:S04]  /*1390*/  FFMA R9, -R5, R12, 1 ;  /* 0x3f80000005097423 */ /* 0x001fc8000000010c */
[----:B------:R-:W-:Y:S01]  /*13a0*/  FFMA R9, R12, R9, R12 ;  /* 0x000000090c097223 */ /* 0x000fe2000000000c */
[----:B------:R-:W-:-:S03]  /*13b0*/  IMAD.MOV.U32 R12, RZ, RZ, 0x3f6ee581 ;  /* 0x3f6ee581ff0c7424 */ /* 0x000fc600078e00ff */
[----:B---3--:R-:W-:Y:S01]  /*13c0*/  FFMA R8, R4, R9, RZ ;  /* 0x0000000904087223 */ /* 0x008fe200000000ff */
[----:B------:R-:W-:Y:S01]  /*13d0*/  @P0 FFMA R7, R12, 1.6832555532455444336, -R7 ;  /* 0x3fd774eb0c070823 */ /* 0x000fe20000000807 */
[----:B------:R-:W0:Y:S02]  /*13e0*/  FCHK P0, R4, R5 ;  /* 0x0000000504007302 */ /* 0x000e240000000000 */
[----:B------:R-:W-:Y:S02]  /*13f0*/  FFMA R11, -R5, R8, R4 ;  /* 0x00000008050b7223 */ /* 0x000fe40000000104 */
[----:B------:R-:W-:Y:S02]  /*1400*/  LOP3.LUT R6, R7, 0x80000000, R10, 0xb8, !PT ;  /* 0x8000000007067812 */ /* 0x000fe400078eb80a */
[----:B------:R-:W-:Y:S02]  /*1410*/  FFMA R8, R9, R11, R8 ;  /* 0x0000000b09087223 */ /* 0x000fe40000000008 */
[----:B------:R-:W-:Y:S01]  /*1420*/  FSEL R6, R6, R7, !P1 ;  /* 0x0000000706067208 */ /* 0x000fe20004800000 */
[----:B0-----:R-:W-:Y:S06]  /*1430*/  @!P0 BRA `(.L_x_20) ;  /* 0x00000000000c8947 */ /* 0x001fec0003800000 */
[----:B------:R-:W-:-:S07]  /*1440*/  MOV R10, 0x1460 ;  /* 0x00001460000a7802 */ /* 0x000fce0000000f00 */
[----:B-1----:R-:W-:Y:S05]  /*1450*/  CALL.REL.NOINC `($__internal_0_$__cuda_sm3x_div_rn_noftz_f32_slowpath) ;  /* 0x00000010007c7944 */ /* 0x002fea0003c00000 */
[----:B------:R-:W-:-:S07]  /*1460*/  IMAD.MOV.U32 R8, RZ, RZ, R4 ;  /* 0x000000ffff087224 */ /* 0x000fce00078e0004 */
.L_x_20:
[----:B------:R-:W-:Y:S05]  /*1470*/  BSYNC.RECONVERGENT B0 ;  /* 0x0000000000007941 */ /* 0x000fea0003800200 */
.L_x_19:
[----:B------:R-:W0:Y:S01]  /*1480*/  MUFU.RCP R5, |R8| ;  /* 0x4000000800057308 */ /* 0x000e220000001000 */
[----:B------:R-:W-:Y:S01]  /*1490*/  FSETP.GT.AND P0, PT, |R8|, 1, PT ;  /* 0x3f8000000800780b */ /* 0x000fe20003f04200 */
[----:B------:R-:W-:Y:S01]  /*14a0*/  IMAD.MOV.U32 R7, RZ, RZ, 0x3b2090aa ;  /* 0x3b2090aaff077424 */ /* 0x000fe200078e00ff */
[----:B------:R-:W-:Y:S01]  /*14b0*/  BSSY.RECONVERGENT B0, `(.L_x_21) ;  /* 0x0000085000007945 */ /* 0x000fe20003800200 */
[----:B------:R-:W-:Y:S01]  /*14c0*/  IMAD.MOV.U32 R10, RZ, RZ, 0x3f6ee581 ;  /* 0x3f6ee581ff0a7424 */ /* 0x000fe200078e00ff */
[----:B0-----:R-:W-:-:S05]  /*14d0*/  FSEL R5, R5, |R8|, P0 ;  /* 0x4000000805057208 */ /* 0x001fca0000000000 */
        /* <DEDUP_REMOVED lines=9> */
[----:B------:R-:W-:-:S04]  /*1570*/  FFMA R5, R5, R4, R5 ;  /* 0x0000000405057223 */ /* 0x000fc80000000005 */
[----:B------:R-:W-:Y:S01]  /*1580*/  @P0 FFMA R5, R10, 1.6832555532455444336, -R5 ;  /* 0x3fd774eb0a050823 */ /* 0x000fe20000000805 */
[----:B------:R-:W-:-:S04]  /*1590*/  FSETP.NAN.AND P0, PT, |R8|, |R8|, PT ;  /* 0x400000080800720b */ /* 0x000fc80003f08200 */
[----:B------:R-:W-:-:S04]  /*15a0*/  LOP3.LUT R8, R5, 0x80000000, R8, 0xb8, !PT ;  /* 0x8000000005087812 */ /* 0x000fc800078eb808 */
[----:B------:R-:W-:Y:S02]  /*15b0*/  FSEL R5, R8, R5, !P0 ;  /* 0x0000000508057208 */ /* 0x000fe40004000000 */
[----:B------:R-:W-:Y:S03]  /*15c0*/  I2F.F64.U32 R8, UR38 ;  /* 0x0000002600087d12 */ /* 0x000fe60008201800 */
[----:B------:R-:W-:-:S05]  /*15d0*/  FADD R6, R6, -R5 ;  /* 0x8000000506067221 */ /* 0x000fca0000000000 */
[----:B------:R-:W0:Y:S02]  /*15e0*/  F2F.F64.F32 R4, R6 ;  /* 0x0000000600047310 */ /* 0x000e240000201800 */
[----:B0-----:R-:W-:-:S10]  /*15f0*/  DMUL R4, R4, R8 ;  /* 0x0000000804047228 */ /* 0x001fd40000000000 */
[----:B------:R-:W-:Y:S01]  /*1600*/  LOP3.LUT R7, R5, 0x7fffffff, RZ, 0xc0, !PT ;  /* 0x7fffffff05077812 */ /* 0x000fe200078ec0ff */
[----:B------:R-:W-:-:S03]  /*1610*/  IMAD.MOV.U32 R6, RZ, RZ, R4 ;  /* 0x000000ffff067224 */ /* 0x000fc600078e0004 */
[----:B------:R-:W-:-:S04]  /*1620*/  VIMNMX.U32 R8, PT, PT, R7, 0x401921fb, !PT ;  /* 0x401921fb07087848 */ /* 0x000fc80007fe0000 */
[----:B------:R-:W-:-:S13]  /*1630*/  ISETP.GE.U32.AND P0, PT, R8, 0x7ff00000, PT ;  /* 0x7ff000000800780c */ /* 0x000fda0003f06070 */
[----:B------:R-:W-:Y:S05]  /*1640*/  @!P0 BRA `(.L_x_22) ;  /* 0x0000000000208947 */ /* 0x000fea0003800000 */
[----:B------:R-:W-:-:S14]  /*1650*/  DSETP.NAN.AND P0, PT, R6, R6, PT ;  /* 0x000000060600722a */ /* 0x000fdc0003f08000 */
[----:B------:R-:W-:Y:S01]  /*1660*/  @P0 IMAD.MOV.U32 R20, RZ, RZ, 0x54442d18 ;  /* 0x54442d18ff140424 */ /* 0x000fe200078e00ff */
[----:B------:R-:W-:Y:S01]  /*1670*/  @!P0 DSETP.NEU.AND P1, PT, R6, +INF , PT ;  /* 0x7ff000000600842a */ /* 0x000fe20003f2d000 */
[----:B------:R-:W-:-:S06]  /*1680*/  @P0 IMAD.MOV.U32 R21, RZ, RZ, 0x401921fb ;  /* 0x401921fbff150424 */ /* 0x000fcc00078e00ff */
[----:B------:R-:W-:-:S06]  /*1690*/  @P0 DADD R20, R4, R20 ;  /* 0x0000000004140229 */ /* 0x000fcc0000000014 */
[----:B------:R-:W-:Y:S02]  /*16a0*/  @!P0 FSEL R20, R4, RZ, P1 ;  /* 0x000000ff04148208 */ /* 0x000fe40000800000 */
[----:B------:R-:W-:Y:S01]  /*16b0*/  @!P0 FSEL R21, R5, -QNAN , P1 ;  /* 0xfff8000005158808 */ /* 0x000fe20000800000 */
[----:B------:R-:W-:Y:S06]  /*16c0*/  BRA `(.L_x_23) ;  /* 0x00000004008c7947 */ /* 0x000fec0003800000 */
.L_x_22:
[----:B------:R-:W-:Y:S01]  /*16d0*/  UMOV UR4, 0x54442d18 ;  /* 0x54442d1800047882 */ /* 0x000fe20000000000 */
[----:B------:R-:W-:Y:S01]  /*16e0*/  UMOV UR5, 0x401921fb ;  /* 0x401921fb00057882 */ /* 0x000fe20000000000 */
[----:B------:R-:W-:Y:S01]  /*16f0*/  IMAD.MOV.U32 R20, RZ, RZ, R4 ;  /* 0x000000ffff147224 */ /* 0x000fe200078e0004 */
[----:B------:R-:W-:Y:S01]  /*1700*/  DSETP.GE.AND P0, PT, R6, UR4, PT ;  /* 0x0000000406007e2a */ /* 0x000fe2000bf06000 */
[----:B------:R-:W-:-:S13]  /*1710*/  IMAD.MOV.U32 R21, RZ, RZ, R5 ;  /* 0x000000ffff157224 */ /* 0x000fda00078e0005 */
[----:B------:R-:W-:Y:S05]  /*1720*/  @!P0 BRA `(.L_x_23) ;  /* 0x0000000400748947 */ /* 0x000fea0003800000 */
[----:B------:R-:W-:Y:S01]  /*1730*/  ISETP.GT.U32.AND P0, PT, R7, 0xfffff, PT ;  /* 0x000fffff0700780c */ /* 0x000fe20003f04070 */
[----:B------:R-:W-:Y:S01]  /*1740*/  BSSY.RECONVERGENT B1, `(.L_x_24) ;  /* 0x000001e000017945 */ /* 0x000fe20003800200 */
[----:B------:R-:W-:-:S11]  /*1750*/  SHF.R.U32.HI R9, RZ, 0x14, R7 ;  /* 0x00000014ff097819 */ /* 0x000fd60000011607 */
[----:B------:R-:W-:-:S10]  /*1760*/  @!P0 DMUL R6, R6, 1.80143985094819840000e+16 ;  /* 0x4350000006068828 */ /* 0x000fd40000000000 */
[C---:B------:R-:W-:Y:S02]  /*1770*/  @!P0 LEA.HI R8, R7.reuse, R9, RZ, 0xc ;  /* 0x0000000907088211 */ /* 0x040fe400078f60ff */
[----:B------:R-:W-:-:S03]  /*1780*/  LOP3.LUT R11, R7, 0xfffff, RZ, 0xc0, !PT ;  /* 0x000fffff070b7812 */ /* 0x000fc600078ec0ff */
[----:B------:R-:W-:Y:S01]  /*1790*/  @!P0 VIADD R9, R8, 0xffffffca ;  /* 0xffffffca08098836 */ /* 0x000fe20000000000 */
[----:B------:R-:W-:-:S03]  /*17a0*/  LOP3.LUT R11, R11, 0x100000, RZ, 0xfc, !PT ;  /* 0x001000000b0b7812 */ /* 0x000fc600078efcff */
[----:B------:R-:W-:-:S05]  /*17b0*/  VIADD R12, R9, 0xfffffbff ;  /* 0xfffffbff090c7836 */ /* 0x000fca0000000000 */
[----:B------:R-:W-:-:S04]  /*17c0*/  VIMNMX R13, PT, PT, RZ, R12, PT ;  /* 0x0000000cff0d7248 */ /* 0x000fc80003fe0100 */
[----:B------:R-:W-:-:S05]  /*17d0*/  IADD3 R9, PT, PT, R9, -0x401, -R13 ;  /* 0xfffffbff09097810 */ /* 0x000fca0007ffe80d */
[----:B------:R-:W-:-:S05]  /*17e0*/  VIADD R9, R9, 0x1 ;  /* 0x0000000109097836 */ /* 0x000fca0000000000 */
[----:B------:R-:W-:Y:S01]  /*17f0*/  LOP3.LUT P0, R8, R9, 0x3, RZ, 0xc0, !PT ;  /* 0x0000000309087812 */ /* 0x000fe2000780c0ff */
[----:B------:R-:W-:Y:S02]  /*1800*/  IMAD.MOV.U32 R9, RZ, RZ, R6 ;  /* 0x000000ffff097224 */ /* 0x000fe400078e0006 */
[----:B------:R-:W-:-:S10]  /*1810*/  IMAD.MOV.U32 R6, RZ, RZ, R12 ;  /* 0x000000ffff067224 */ /* 0x000fd400078e000c */
[----:B------:R-:W-:Y:S05]  /*1820*/  @!P0 BRA `(.L_x_25) ;  /* 0x00000000003c8947 */ /* 0x000fea0003800000 */
[----:B------:R-:W-:Y:S01]  /*1830*/  BSSY.RECONVERGENT B2, `(.L_x_25) ;  /* 0x000000e000027945 */ /* 0x000fe20003800200 */
[----:B------:R-:W-:Y:S01]  /*1840*/  IMAD.MOV R7, RZ, RZ, -R8 ;  /* 0x000000ffff077224 */ /* 0x000fe200078e0a08 */
[----:B------:R-:W-:-:S07]  /*1850*/  MOV R6, R12 ;  /* 0x0000000c00067202 */ /* 0x000fce0000000f00 */
.L_x_26:
[----:B------:R-:W-:Y:S01]  /*1860*/  VIADD R7, R7, 0x1 ;  /* 0x0000000107077836 */ /* 0x000fe20000000000 */
[----:B------:R-:W-:Y:S01]  /*1870*/  IADD3 R10, P0, PT, R9, -0x54442d18, RZ ;  /* 0xabbbd2e8090a7810 */ /* 0x000fe20007f1e0ff */
[----:B------:R-:W-:-:S03]  /*1880*/  VIADD R6, R6, 0xffffffff ;  /* 0xffffffff06067836 */ /* 0x000fc60000000000 */
[----:B------:R-:W-:Y:S02]  /*1890*/  ISETP.NE.AND P1, PT, R7, RZ, PT ;  /* 0x000000ff0700720c */ /* 0x000fe40003f25270 */
[----:B------:R-:W-:-:S04]  /*18a0*/  IADD3.X R8, PT, PT, R11, -0x1921fc, RZ, P0, !PT ;  /* 0xffe6de040b087810 */ /* 0x000fc800007fe4ff */
[----:B------:R-:W-:-:S04]  /*18b0*/  ISETP.GE.AND P0, PT, R8, RZ, PT ;  /* 0x000000ff0800720c */ /* 0x000fc80003f06270 */
[----:B------:R-:W-:Y:S02]  /*18c0*/  SEL R10, R9, R10, !P0 ;  /* 0x0000000a090a7207 */ /* 0x000fe40004000000 */
[----:B------:R-:W-:-:S03]  /*18d0*/  SEL R8, R11, R8, !P0 ;  /* 0x000000080b087207 */ /* 0x000fc60004000000 */
[C---:B------:R-:W-:Y:S01]  /*18e0*/  IMAD.SHL.U32 R9, R10.reuse, 0x2, RZ ;  /* 0x000000020a097824 */ /* 0x040fe200078e00ff */
[----:B------:R-:W-:Y:S01]  /*18f0*/  SHF.L.U64.HI R11, R10, 0x1, R8 ;  /* 0x000000010a0b7819 */ /* 0x000fe20000010208 */
[----:B------:R-:W-:Y:S06]  /*1900*/  @P1 BRA `(.L_x_26) ;  /* 0xfffffffc00d41947 */ /* 0x000fec000383ffff */
[----:B------:R-:W-:Y:S05]  /*1910*/  BSYNC.RECONVERGENT B2 ;  /* 0x0000000000027941 */ /* 0x000fea0003800200 */
.L_x_25:
[----:B------:R-:W-:Y:S05]  /*1920*/  BSYNC.RECONVERGENT B1 ;  /* 0x0000000000017941 */ /* 0x000fea0003800200 */
.L_x_24:
[----:B------:R-:W-:Y:S01]  /*1930*/  IMAD.IADD R7, R12, 0x1, -R13 ;  /* 0x000000010c077824 */ /* 0x000fe200078e0a0d */
[----:B------:R-:W-:Y:S04]  /*1940*/  BSSY.RECONVERGENT B1, `(.L_x_27) ;  /* 0x0000025000017945 */ /* 0x000fe80003800200 */
[----:B------:R-:W-:-:S13]  /*1950*/  ISETP.GE.U32.AND P0, PT, R7, 0x3, PT ;  /* 0x000000030700780c */ /* 0x000fda0003f06070 */
[----:B------:R-:W-:Y:S05]  /*1960*/  @!P0 BRA `(.L_x_28) ;  /* 0x0000000000888947 */ /* 0x000fea0003800000 */
[----:B------:R-:W-:Y:S01]  /*1970*/  BSSY.RECONVERGENT B2, `(.L_x_29) ;  /* 0x0000020000027945 */ /* 0x000fe20003800200 */
.L_x_30:
[----:B------:R-:W-:Y:S02]  /*1980*/  IADD3 R8, P0, PT, R9, -0x54442d18, RZ ;  /* 0xabbbd2e809087810 */ /* 0x000fe40007f1e0ff */
[C---:B------:R-:W-:Y:S01]  /*1990*/  ISETP.GT.AND P1, PT, R6.reuse, 0x3, PT ;  /* 0x000000030600780c */ /* 0x040fe20003f24270 */
[----:B------:R-:W-:Y:S01]  /*19a0*/  VIADD R6, R6, 0xfffffffc ;  /* 0xfffffffc06067836 */ /* 0x000fe20000000000 */
[----:B------:R-:W-:-:S04]  /*19b0*/  IADD3.X R10, PT, PT, R11, -0x1921fc, RZ, P0, !PT ;  /* 0xffe6de040b0a7810 */ /* 0x000fc800007fe4ff */
[----:B------:R-:W-:-:S04]  /*19c0*/  ISETP.GE.AND P0, PT, R10, RZ, PT ;  /* 0x000000ff0a00720c */ /* 0x000fc80003f06270 */
[----:B------:R-:W-:Y:S02]  /*19d0*/  SEL R8, R9, R8, !P0 ;  /* 0x0000000809087207 */ /* 0x000fe40004000000 */
[----:B------:R-:W-:-:S03]  /*19e0*/  SEL R11, R11, R10, !P0 ;  /* 0x0000000a0b0b7207 */ /* 0x000fc60004000000 */
[C---:B------:R-:W-:Y:S01]  /*19f0*/  IMAD.SHL.U32 R10, R8.reuse, 0x2, RZ ;  /* 0x00000002080a7824 */ /* 0x040fe200078e00ff */
[----:B------:R-:W-:-:S04]  /*1a00*/  SHF.L.U64.HI R11, R8, 0x1, R11 ;  /* 0x00000001080b7819 */ /* 0x000fc8000001020b */
[----:B------:R-:W-:-:S04]  /*1a10*/  IADD3 R7, P0, PT, R10, -0x54442d18, RZ ;  /* 0xabbbd2e80a077810 */ /* 0x000fc80007f1e0ff */
        /* <DEDUP_REMOVED lines=22> */
.L_x_29:
[----:B------:R-:W-:-:S07]  /*1b80*/  IMAD.MOV.U32 R10, RZ, RZ, R7 ;  /* 0x000000ffff0a7224 */ /* 0x000fce00078e0007 */
.L_x_28:
[----:B------:R-:W-:Y:S05]  /*1b90*/  BSYNC.RECONVERGENT B1 ;  /* 0x0000000000017941 */ /* 0x000fea0003800200 */
.L_x_27:
[----:B------:R-:W-:Y:S01]  /*1ba0*/  LOP3.LUT R9, R8, 0x7fffffff, RZ, 0xc0, !PT ;  /* 0x7fffffff08097812 */ /* 0x000fe200078ec0ff */
[----:B------:R-:W-:Y:S01]  /*1bb0*/  BSSY.RECONVERGENT B1, `(.L_x_31) ;  /* 0x0000013000017945 */ /* 0x000fe20003800200 */
[----:B------:R-:W-:Y:S02]  /*1bc0*/  ISETP.NE.U32.AND P0, PT, R10, RZ, PT ;  /* 0x000000ff0a00720c */ /* 0x000fe40003f05070 */
[----:B------:R-:W-:Y:S02]  /*1bd0*/  CS2R R20, SRZ ;  /* 0x0000000000147805 */ /* 0x000fe4000001ff00 */
[----:B------:R-:W-:-:S13]  /*1be0*/  ISETP.NE.AND.EX P0, PT, R9, RZ, PT, P0 ;  /* 0x000000ff0900720c */ /* 0x000fda0003f05300 */
[----:B------:R-:W-:Y:S05]  /*1bf0*/  @!P0 BRA `(.L_x_32) ;  /* 0x0000000000388947 */ /* 0x000fea0003800000 */
[----:B------:R-:W-:-:S06]  /*1c00*/  IMAD.MOV.U32 R8, RZ, RZ, R10 ;  /* 0x000000ffff087224 */ /* 0x000fcc00078e000a */
[----:B------:R-:W-:-:S10]  /*1c10*/  DMUL R6, R8, 1.80143985094819840000e+16 ;  /* 0x4350000008067828 */ /* 0x000fd40000000000 */
[----:B------:R-:W-:-:S04]  /*1c20*/  SHF.R.U32.HI R6, RZ, 0x14, R7 ;  /* 0x00000014ff067819 */ /* 0x000fc80000011607 */
[----:B------:R-:W-:-:S04]  /*1c30*/  IADD3 R7, PT, PT, -R6, 0x37, RZ ;  /* 0x0000003706077810 */ /* 0x000fc80007ffe1ff */
[----:B------:R-:W-:Y:S02]  /*1c40*/  IADD3 R8, PT, PT, -R7, 0x401, RZ ;  /* 0x0000040107087810 */ /* 0x000fe40007ffe1ff */
[-C--:B------:R-:W-:Y:S02]  /*1c50*/  SHF.L.U64.HI R9, R10, R7.reuse, R9 ;  /* 0x000000070a097219 */ /* 0x080fe40000010209 */
[----:B------:R-:W-:Y:S02]  /*1c60*/  ISETP.GT.AND P0, PT, R8, RZ, PT ;  /* 0x000000ff0800720c */ /* 0x000fe40003f04270 */
[----:B------:R-:W-:-:S11]  /*1c70*/  SHF.L.U32 R7, R10, R7, RZ ;  /* 0x000000070a077219 */ /* 0x000fd600000006ff */
[----:B------:R-:W-:-:S04]  /*1c80*/  @!P0 IADD3 R6, PT, PT, -R8, 0x1, RZ ;  /* 0x0000000108068810 */ /* 0x000fc80007ffe1ff */
[-CC-:B------:R-:W-:Y:S02]  /*1c90*/  @!P0 SHF.R.U64 R20, R7, R6.reuse, R9.reuse ;  /* 0x0000000607148219 */ /* 0x180fe40000001209 */
[----:B------:R-:W-:Y:S01]  /*1ca0*/  @P0 IADD3 R20, P1, PT, RZ, R7, RZ ;  /* 0x00000007ff140210 */ /* 0x000fe20007f3e0ff */
[----:B------:R-:W-:Y:S01]  /*1cb0*/  @P0 VIADD R7, R8, 0xffffffff ;  /* 0xffffffff08070836 */ /* 0x000fe20000000000 */
[----:B------:R-:W-:-:S03]  /*1cc0*/  @!P0 SHF.R.U32.HI R21, RZ, R6, R9 ;  /* 0x00000006ff158219 */ /* 0x000fc60000011609 */
[----:B------:R-:W-:-:S08]  /*1cd0*/  @P0 IMAD.U32.X R21, R7, 0x100000, R9, P1 ;  /* 0x0010000007150824 */ /* 0x000fd000008e0409 */
.L_x_32:
[----:B------:R-:W-:Y:S05]  /*1ce0*/  BSYNC.RECONVERGENT B1 ;  /* 0x0000000000017941 */ /* 0x000fea0003800200 */
.L_x_31:
[----:B------:R-:W-:-:S07]  /*1cf0*/  LOP3.LUT R21, R21, 0x80000000, R5, 0xb8, !PT ;  /* 0x8000000015157812 */ /* 0x000fce00078eb805 */
.L_x_23:
[----:B------:R-:W-:Y:S05]  /*1d00*/  BSYNC.RECONVERGENT B0 ;  /* 0x0000000000007941 */ /* 0x000fea0003800200 */
.L_x_21:
[----:B------:R-:W0:Y:S01]  /*1d10*/  I2F.F64.U32 R4, R2 ;  /* 0x0000000200047312 */ /* 0x000e220000201800 */
[----:B------:R2:W3:Y:S01]  /*1d20*/  LDS R17, [R18] ;  /* 0x0000000012117984 */ /* 0x0004e20000000800 */
[----:B------:R-:W-:Y:S01]  /*1d30*/  BSSY.RECONVERGENT B0, `(.L_x_33) ;  /* 0x0000020000007945 */ /* 0x000fe20003800200 */
[----:B0-----:R-:W-:-:S08]  /*1d40*/  DMUL R20, R4, R20 ;  /* 0x0000001404147228 */ /* 0x001fd00000000000 */
[----:B------:R-:W-:-:S14]  /*1d50*/  DSETP.NEU.AND P0, PT, |R20|, +INF , PT ;  /* 0x7ff000001400742a */ /* 0x000fdc0003f0d200 */
[----:B-1----:R-:W-:Y:S01]  /*1d60*/  @!P0 DMUL R24, RZ, R20 ;  /* 0x00000014ff188228 */ /* 0x002fe20000000000 */
[----:B------:R-:W-:Y:S01]  /*1d70*/  @!P0 IMAD.MOV.U32 R28, RZ, RZ, 0x1 ;  /* 0x00000001ff1c8424 */ /* 0x000fe200078e00ff */
[----:B--2---:R-:W-:Y:S09]  /*1d80*/  @!P0 BRA `(.L_x_34) ;  /* 0x0000000000688947 */ /* 0x004ff20003800000 */
[----:B------:R-:W-:Y:S01]  /*1d90*/  UMOV UR4, 0x6dc9c883 ;  /* 0x6dc9c88300047882 */ /* 0x000fe20000000000 */
[----:B------:R-:W-:Y:S01]  /*1da0*/  UMOV UR5, 0x3fe45f30 ;  /* 0x3fe45f3000057882 */ /* 0x000fe20000000000 */
[C---:B------:R-:W-:Y:S01]  /*1db0*/  DSETP.GE.AND P0, PT, |R20|.reuse, 2.14748364800000000000e+09, PT ;  /* 0x41e000001400742a */ /* 0x040fe20003f06200 */
[----:B------:R-:W-:Y:S01]  /*1dc0*/  BSSY.RECONVERGENT B1, `(.L_x_35) ;  /* 0x0000015000017945 */ /* 0x000fe20003800200 */
[----:B------:R-:W-:Y:S01]  /*1dd0*/  DMUL R4, R20, UR4 ;  /* 0x0000000414047c28 */ /* 0x000fe20008000000 */
[----:B------:R-:W-:Y:S01]  /*1de0*/  UMOV UR4, 0x54442d18 ;  /* 0x54442d1800047882 */ /* 0x000fe20000000000 */
[----:B------:R-:W-:-:S04]  /*1df0*/  UMOV UR5, 0x3ff921fb ;  /* 0x3ff921fb00057882 */ /* 0x000fc80000000000 */
[----:B------:R-:W0:Y:S08]  /*1e00*/  F2I.F64 R28, R4 ;  /* 0x00000004001c7311 */ /* 0x000e300000301100 */
[----:B0-----:R-:W0:Y:S02]  /*1e10*/  I2F.F64 R24, R28 ;  /* 0x0000001c00187312 */ /* 0x001e240000201c00 */
[----:B0-----:R-:W-:Y:S01]  /*1e20*/  DFMA R6, R24, -UR4, R20 ;  /* 0x8000000418067c2b */ /* 0x001fe20008000014 */
[----:B------:R-:W-:Y:S01]  /*1e30*/  UMOV UR4, 0x33145c00 ;  /* 0x33145c0000047882 */ /* 0x000fe20000000000 */
[----:B------:R-:W-:-:S06]  /*1e40*/  UMOV UR5, 0x3c91a626 ;  /* 0x3c91a62600057882 */ /* 0x000fcc0000000000 */
[----:B------:R-:W-:Y:S01]  /*1e50*/  DFMA R6, R24, -UR4, R6 ;  /* 0x8000000418067c2b */ /* 0x000fe20008000006 */
[----:B------:R-:W-:Y:S01]  /*1e60*/  UMOV UR4, 0x252049c0 ;  /* 0x252049c000047882 */ /* 0x000fe20000000000 */
[----:B------:R-:W-:-:S06]  /*1e70*/  UMOV UR5, 0x397b839a ;  /* 0x397b839a00057882 */ /* 0x000fcc0000000000 */
[----:B------:R-:W-:Y:S01]  /*1e80*/  DFMA R24, R24, -UR4, R6 ;  /* 0x8000000418187c2b */ /* 0x000fe20008000006 */
[----:B------:R-:W-:Y:S10]  /*1e90*/  @!P0 BRA `(.L_x_36) ;  /* 0x00000000001c8947 */ /* 0x000ff40003800000 */
[----:B------:R-:W-:Y:S01]  /*1ea0*/  IMAD.MOV.U32 R13, RZ, RZ, R20 ;  /* 0x000000ffff0d7224 */ /* 0x000fe200078e0014 */
[----:B------:R-:W-:Y:S01]  /*1eb0*/  MOV R24, 0x1ee0 ;  /* 0x00001ee000187802 */ /* 0x000fe20000000f00 */
[----:B------:R-:W-:-:S07]  /*1ec0*/  IMAD.MOV.U32 R15, RZ, RZ, R21 ;  /* 0x000000ffff0f7224 */ /* 0x000fce00078e0015 */
[----:B---3--:R-:W-:Y:S05]  /*1ed0*/  CALL.REL.NOINC `($_Z16multiply_mix_addPPsPPPfS2_$__internal_trig_reduction_slowpathd) ;  /* 0x0000000c007c7944 */ /* 0x008fea0003c00000 */
[----:B------:R-:W-:Y:S02]  /*1ee0*/  IMAD.MOV.U32 R28, RZ, RZ, R6 ;  /* 0x000000ffff1c7224 */ /* 0x000fe400078e0006 */
[----:B------:R-:W-:Y:S02]  /*1ef0*/  IMAD.MOV.U32 R24, RZ, RZ, R4 ;  /* 0x000000ffff187224 */ /* 0x000fe400078e0004 */
[----:B------:R-:W-:-:S07]  /*1f00*/  IMAD.MOV.U32 R25, RZ, RZ, R5 ;  /* 0x000000ffff197224 */ /* 0x000fce00078e0005 */
.L_x_36:
[----:B------:R-:W-:Y:S05]  /*1f10*/  BSYNC.RECONVERGENT B1 ;  /* 0x0000000000017941 */ /* 0x000fea0003800200 */
.L_x_35:
[----:B------:R-:W-:-:S07]  /*1f20*/  VIADD R28, R28, 0x1 ;  /* 0x000000011c1c7836 */ /* 0x000fce0000000000 */
.L_x_34:
[----:B------:R-:W-:Y:S05]  /*1f30*/  BSYNC.RECONVERGENT B0 ;  /* 0x0000000000007941 */ /* 0x000fea0003800200 */
.L_x_33:
[----:B------:R-:W0:Y:S01]  /*1f40*/  LDCU.64 UR4, c[0x4][0x28] ;  /* 0x01000500ff0477ac */ /* 0x000e220008000a00 */
[----:B------:R-:W-:-:S04]  /*1f50*/  SHF.L.U32 R4, R28, 0x6, RZ ;  /* 0x000000061c047819 */ /* 0x000fc800000006ff */
[----:B------:R-:W-:-:S04]  /*1f60*/  LOP3.LUT R4, R4, 0x40, RZ, 0xc0, !PT ;  /* 0x0000004004047812 */ /* 0x000fc800078ec0ff */
[----:B0-----:R-:W-:-:S05]  /*1f70*/  IADD3 R12, P0, PT, R4, UR4, RZ ;  /* 0x00000004040c7c10 */ /* 0x001fca000ff1e0ff */
[----:B------:R-:W-:-:S05]  /*1f80*/  IMAD.X R13, RZ, RZ, UR5, P0 ;  /* 0x00000005ff0d7e24 */ /* 0x000fca00080e06ff */
[----:B------:R-:W2:Y:S04]  /*1f90*/  LDG.E.128.CONSTANT R4, desc[UR36][R12.64] ;  /* 0x000000240c047981 */ /* 0x000ea8000c1e9d00 */
[----:B------:R-:W4:Y:S04]  /*1fa0*/  LDG.E.128.CONSTANT R8, desc[UR36][R12.64+0x10] ;  /* 0x000010240c087981 */ /* 0x000f28000c1e9d00 */
[----:B------:R-:W5:Y:S01]  /*1fb0*/  LDG.E.128.CONSTANT R12, desc[UR36][R12.64+0x20] ;  /* 0x000020240c0c7981 */ /* 0x000f62000c1e9d00 */
[----:B------:R-:W-:Y:S01]  /*1fc0*/  LOP3.LUT R19, R28, 0x1, RZ, 0xc0, !PT ;  /* 0x000000011c137812 */ /* 0x000fe200078ec0ff */
[----:B------:R-:W-:Y:S01]  /*1fd0*/  IMAD.MOV.U32 R26, RZ, RZ, 0x20fd8164 ;  /* 0x20fd8164ff1a7424 */ /* 0x000fe200078e00ff */
[----:B------:R-:W-:Y:S01]  /*1fe0*/  DMUL R22, R24, R24 ;  /* 0x0000001818167228 */ /* 0x000fe20000000000 */
[----:B------:R-:W-:Y:S01]  /*1ff0*/  BSSY.RECONVERGENT B0, `(.L_x_37) ;  /* 0x000002f000007945 */ /* 0x000fe20003800200 */
[----:B------:R-:W-:Y:S01]  /*2000*/  ISETP.NE.U32.AND P0, PT, R19, 0x1, PT ;  /* 0x000000011300780c */ /* 0x000fe20003f05070 */
[----:B------:R-:W-:Y:S01]  /*2010*/  IMAD.MOV.U32 R19, RZ, RZ, 0x3da8ff83 ;  /* 0x3da8ff83ff137424 */ /* 0x000fe200078e00ff */
[----:B------:R-:W-:-:S02]  /*2020*/  DSETP.NEU.AND P1, PT, |R20|, +INF , PT ;  /* 0x7ff000001400742a */ /* 0x000fc40003f2d200 */
[----:B------:R-:W-:Y:S02]  /*2030*/  FSEL R26, R26, -8.06006814911005101289e+34, !P0 ;  /* 0xf9785eba1a1a7808 */ /* 0x000fe40004000000 */
[----:B------:R-:W-:Y:S02]  /*2040*/  FSEL R27, -R19, 0.11223486810922622681, !P0 ;  /* 0x3de5db65131b7808 */ /* 0x000fe40004000100 */
[----:B------:R0:W1:Y:S04]  /*2050*/  LDS R19, [R3] ;  /* 0x0000000003137984 */ /* 0x0000680000000800 */
[----:B--2---:R-:W-:-:S04]  /*2060*/  DFMA R4, R22, R26, R4 ;  /* 0x0000001a1604722b */ /* 0x004fc80000000004 */
[----:B------:R-:W-:-:S04]  /*2070*/  @!P1 IMAD.MOV.U32 R26, RZ, RZ, RZ ;  /* 0x000000ffff1a9224 */ /* 0x000fc800078e00ff */
[----:B------:R-:W-:-:S08]  /*2080*/  DFMA R4, R22, R4, R6 ;  /* 0x000000041604722b */ /* 0x000fd00000000006 */
[----:B----4-:R-:W-:-:S08]  /*2090*/  DFMA R4, R22, R4, R8 ;  /* 0x000000041604722b */ /* 0x010fd00000000008 */
[----:B------:R-:W-:-:S08]  /*20a0*/  DFMA R4, R22, R4, R10 ;  /* 0x000000041604722b */ /* 0x000fd0000000000a */
[----:B-----5:R-:W-:-:S08]  /*20b0*/  DFMA R4, R22, R4, R12 ;  /* 0x000000041604722b */ /* 0x020fd0000000000c */
[----:B------:R-:W-:-:S08]  /*20c0*/  DFMA R4, R22, R4, R14 ;  /* 0x000000041604722b */ /* 0x000fd0000000000e */
[----:B------:R-:W-:Y:S02]  /*20d0*/  DFMA R24, R4, R24, R24 ;  /* 0x000000180418722b */ /* 0x000fe40000000018 */
[----:B------:R-:W-:-:S10]  /*20e0*/  DFMA R4, R22, R4, 1 ;  /* 0x3ff000001604742b */ /* 0x000fd40000000004 */
[----:B------:R-:W-:Y:S02]  /*20f0*/  FSEL R6, R4, R24, !P0 ;  /* 0x0000001804067208 */ /* 0x000fe40004000000 */
[----:B------:R-:W-:Y:S01]  /*2100*/  FSEL R7, R5, R25, !P0 ;  /* 0x0000001905077208 */ /* 0x000fe20004000000 */
[----:B------:R-:W-:Y:S01]  /*2110*/  @!P1 DMUL R24, RZ, R20 ;  /* 0x00000014ff189228 */ /* 0x000fe20000000000 */
[----:B------:R-:W-:-:S04]  /*2120*/  LOP3.LUT P0, RZ, R28, 0x2, RZ, 0xc0, !PT ;  /* 0x000000021cff7812 */ /* 0x000fc8000780c0ff */
[----:B------:R-:W-:-:S10]  /*2130*/  DADD R4, RZ, -R6 ;  /* 0x00000000ff047229 */ /* 0x000fd40000000806 */
[----:B------:R-:W-:Y:S02]  /*2140*/  FSEL R22, R6, R4, !P0 ;  /* 0x0000000406167208 */ /* 0x000fe40004000000 */
[----:B------:R-:W-:Y:S01]  /*2150*/  FSEL R23, R7, R5, !P0 ;  /* 0x0000000507177208 */ /* 0x000fe20004000000 */
[----:B01----:R-:W-:Y:S06]  /*2160*/  @!P1 BRA `(.L_x_38) ;  /* 0x00000000005c9947 */ /* 0x003fec0003800000 */
[----:B------:R-:W-:Y:S01]  /*2170*/  UMOV UR4, 0x6dc9c883 ;  /* 0x6dc9c88300047882 */ /* 0x000fe20000000000 */
[----:B------:R-:W-:Y:S01]  /*2180*/  UMOV UR5, 0x3fe45f30 ;  /* 0x3fe45f3000057882 */ /* 0x000fe20000000000 */
[C---:B------:R-:W-:Y:S02]  /*2190*/  DSETP.GE.AND P0, PT, |R20|.reuse, 2.14748364800000000000e+09, PT ;  /* 0x41e000001400742a */ /* 0x040fe40003f06200 */
[----:B------:R-:W-:Y:S01]  /*21a0*/  DMUL R26, R20, UR4 ;  /* 0x00000004141a7c28 */ /* 0x000fe20008000000 */
[----:B------:R-:W-:Y:S01]  /*21b0*/  UMOV UR4, 0x54442d18 ;  /* 0x54442d1800047882 */ /* 0x000fe20000000000 */
[----:B------:R-:W-:-:S08]  /*21c0*/  UMOV UR5, 0x3ff921fb ;  /* 0x3ff921fb00057882 */ /* 0x000fd00000000000 */
        /* <DEDUP_REMOVED lines=17> */
.L_x_38:
[----:B------:R-:W-:Y:S05]  /*22e0*/  BSYNC.RECONVERGENT B0 ;  /* 0x0000000000007941 */ /* 0x000fea0003800200 */
.L_x_37:
[----:B------:R-:W0:Y:S01]  /*22f0*/  LDCU.64 UR4, c[0x4][0x28] ;  /* 0x01000500ff0477ac */ /* 0x000e220008000a00 */
[----:B------:R-:W-:-:S05]  /*2300*/  IMAD.SHL.U32 R4, R26, 0x40, RZ ;  /* 0x000000401a047824 */ /* 0x000fca00078e00ff */
[----:B------:R-:W-:-:S04]  /*2310*/  LOP3.LUT R4, R4, 0x40, RZ, 0xc0, !PT ;  /* 0x0000004004047812 */ /* 0x000fc800078ec0ff */
[----:B0-----:R-:W-:-:S05]  /*2320*/  IADD3 R28, P0, PT, R4, UR4, RZ ;  /* 0x00000004041c7c10 */ /* 0x001fca000ff1e0ff */
[----:B------:R-:W-:-:S05]  /*2330*/  IMAD.X R29, RZ, RZ, UR5, P0 ;  /* 0x00000005ff1d7e24 */ /* 0x000fca00080e06ff */
[----:B------:R-:W2:Y:S04]  /*2340*/  LDG.E.128.CONSTANT R4, desc[UR36][R28.64] ;  /* 0x000000241c047981 */ /* 0x000ea8000c1e9d00 */
[----:B------:R-:W4:Y:S01]  /*2350*/  LDG.E.128.CONSTANT R8, desc[UR36][R28.64+0x10] ;  /* 0x000010241c087981 */ /* 0x000f22000c1e9d00 */
[----:B------:R-:W-:Y:S01]  /*2360*/  LOP3.LUT R12, R26, 0x1, RZ, 0xc0, !PT ;  /* 0x000000011a0c7812 */ /* 0x000fe200078ec0ff */
[----:B------:R-:W-:Y:S01]  /*2370*/  IMAD.MOV.U32 R13, RZ, RZ, 0x3da8ff83 ;  /* 0x3da8ff83ff0d7424 */ /* 0x000fe200078e00ff */
[----:B------:R-:W-:Y:S02]  /*2380*/  DMUL R20, R24, R24 ;  /* 0x0000001818147228 */ /* 0x000fe40000000000 */
[----:B------:R-:W-:Y:S01]  /*2390*/  ISETP.NE.U32.AND P0, PT, R12, 0x1, PT ;  /* 0x000000010c00780c */ /* 0x000fe20003f05070 */
[----:B------:R-:W-:-:S03]  /*23a0*/  IMAD.MOV.U32 R12, RZ, RZ, 0x20fd8164 ;  /* 0x20fd8164ff0c7424 */ /* 0x000fc600078e00ff */
[----:B------:R-:W-:Y:S02]  /*23b0*/  FSEL R13, -R13, 0.11223486810922622681, !P0 ;  /* 0x3de5db650d0d7808 */ /* 0x000fe40004000100 */
[----:B------:R-:W-:-:S06]  /*23c0*/  FSEL R12, R12, -8.06006814911005101289e+34, !P0 ;  /* 0xf9785eba0c0c7808 */ /* 0x000fcc0004000000 */
[C---:B--2---:R-:W-:Y:S01]  /*23d0*/  DFMA R4, R20.reuse, R12, R4 ;  /* 0x0000000c1404722b */ /* 0x044fe20000000004 */
[----:B------:R-:W2:Y:S07]  /*23e0*/  LDG.E.128.CONSTANT R12, desc[UR36][R28.64+0x20] ;  /* 0x000020241c0c7981 */ /* 0x000eae000c1e9d00 */
[C---:B------:R-:W-:Y:S02]  /*23f0*/  DFMA R6, R20.reuse, R4, R6 ;  /* 0x000000041406722b */ /* 0x040fe40000000006 */
[----:B------:R-:W0:Y:S06]  /*2400*/  LDC.64 R4, c[0x0][0x388] ;  /* 0x0000e200ff047b82 */ /* 0x000e2c0000000a00 */
[----:B----4-:R-:W-:Y:S01]  /*2410*/  DFMA R8, R20, R6, R8 ;  /* 0x000000061408722b */ /* 0x010fe20000000008 */
[----:B0-----:R-:W-:-:S05]  /*2420*/  IMAD.WIDE.U32 R4, R16, 0x8, R4 ;  /* 0x0000000810047825 */ /* 0x001fca00078e0004 */
[----:B------:R-:W4:Y:S02]  /*2430*/  LDG.E.64 R6, desc[UR36][R4.64] ;  /* 0x0000002404067981 */ /* 0x000f24000c1e1b00 */
[C---:B------:R-:W-:Y:S01]  /*2440*/  DFMA R8, R20.reuse, R8, R10 ;  /* 0x000000081408722b */ /* 0x040fe2000000000a */
[----:B---3--:R-:W-:Y:S07]  /*2450*/  F2F.F64.F32 R10, R17 ;  /* 0x00000011000a7310 */ /* 0x008fee0000201800 */
[----:B--2---:R-:W-:-:S08]  /*2460*/  DFMA R8, R20, R8, R12 ;  /* 0x000000081408722b */ /* 0x004fd0000000000c */
[----:B------:R-:W-:-:S08]  /*2470*/  DFMA R8, R20, R8, R14 ;  /* 0x000000081408722b */ /* 0x000fd0000000000e */
[----:B------:R-:W-:Y:S02]  /*2480*/  DFMA R24, R8, R24, R24 ;  /* 0x000000180818722b */ /* 0x000fe40000000018 */
[----:B------:R-:W-:-:S10]  /*2490*/  DFMA R8, R20, R8, 1 ;  /* 0x3ff000001408742b */ /* 0x000fd40000000008 */
[----:B------:R-:W-:Y:S02]  /*24a0*/  FSEL R14, R8, R24, !P0 ;  /* 0x00000018080e7208 */ /* 0x000fe40004000000 */
[----:B------:R-:W-:Y:S02]  /*24b0*/  FSEL R15, R9, R25, !P0 ;  /* 0x00000019090f7208 */ /* 0x000fe40004000000 */
[----:B------:R-:W0:Y:S01]  /*24c0*/  F2F.F64.F32 R8, R19 ;  /* 0x0000001300087310 */ /* 0x000e220000201800 */
[----:B------:R-:W-:-:S03]  /*24d0*/  LOP3.LUT P0, RZ, R26, 0x2, RZ, 0xc0, !PT ;  /* 0x000000021aff7812 */ /* 0x000fc6000780c0ff */
[----:B------:R-:W-:Y:S01]  /*24e0*/  DADD R12, RZ, -R14 ;  /* 0x00000000ff0c7229 */ /* 0x000fe2000000080e */
[----:B----4-:R-:W-:-:S09]  /*24f0*/  IMAD.WIDE.U32 R6, R0, 0x8, R6 ;  /* 0x0000000800067825 */ /* 0x010fd200078e0006 */
[----:B------:R-:W-:Y:S02]  /*2500*/  FSEL R12, R14, R12, !P0 ;  /* 0x0000000c0e0c7208 */ /* 0x000fe40004000000 */
[----:B------:R-:W-:-:S06]  /*2510*/  FSEL R13, R15, R13, !P0 ;  /* 0x0000000d0f0d7208 */ /* 0x000fcc0004000000 */
[-C--:B0-----:R-:W-:Y:S02]  /*2520*/  DMUL R14, R8, R12.reuse ;  /* 0x0000000c080e7228 */ /* 0x081fe40000000000 */
[----:B------:R-:W-:-:S06]  /*2530*/  DMUL R12, R10, R12 ;  /* 0x0000000c0a0c7228 */ /* 0x000fcc0000000000 */
[C---:B------:R-:W-:Y:S02]  /*2540*/  DFMA R14, R22.reuse, R10, -R14 ;  /* 0x0000000a160e722b */ /* 0x040fe4000000080e */
[----:B------:R-:W-:-:S06]  /*2550*/  DFMA R12, R22, R8, R12 ;  /* 0x00000008160c722b */ /* 0x000fcc000000000c */
[----:B------:R-:W-:Y:S08]  /*2560*/  F2F.F32.F64 R16, R12 ;  /* 0x0000000c00107310 */ /* 0x000ff00000301000 */
[----:B------:R-:W0:Y:S02]  /*2570*/  F2F.F32.F64 R15, R14 ;  /* 0x0000000e000f7310 */ /* 0x000e240000301000 */
[----:B0-----:R-:W-:Y:S04]  /*2580*/  STS [R18], R15 ;  /* 0x0000000f12007388 */ /* 0x001fe80000000800 */
[----:B------:R-:W-:Y:S04]  /*2590*/  STS [R3], R16 ;  /* 0x0000001003007388 */ /* 0x000fe80000000800 */
[----:B------:R-:W2:Y:S01]  /*25a0*/  LD.E.64 R6, desc[UR36][R6.64] ;  /* 0x0000002406067980 */ /* 0x000ea2000c101b00 */
[----:B------:R-:W-:-:S04]  /*25b0*/  IMAD.SHL.U32 R17, R2, 0x2, RZ ;  /* 0x0000000202117824 */ /* 0x000fc800078e00ff */
[----:B--2---:R-:W-:-:S05]  /*25c0*/  IMAD.WIDE R8, R17, 0x4, R6 ;  /* 0x0000000411087825 */ /* 0x004fca00078e0206 */
[----:B------:R-:W-:Y:S04]  /*25d0*/  ST.E desc[UR36][R8.64], R15 ;  /* 0x0000000f08007985 */ /* 0x000fe8000c101924 */
[----:B------:R-:W2:Y:S04]  /*25e0*/  LDG.E.64 R4, desc[UR36][R4.64] ;  /* 0x0000002404047981 */ /* 0x000ea8000c1e1b00 */
[----:B------:R-:W0:Y:S01]  /*25f0*/  LDS R19, [R3] ;  /* 0x0000000003137984 */ /* 0x000e220000000800 */
[----:B--2---:R-:W-:-:S06]  /*2600*/  IMAD.WIDE.U32 R10, R0, 0x8, R4 ;  /* 0x00000008000a7825 */ /* 0x004fcc00078e0004 */
[----:B------:R-:W2:Y:S02]  /*2610*/  LD.E.64 R10, desc[UR36][R10.64] ;  /* 0x000000240a0a7980 */ /* 0x000ea4000c101b00 */
[----:B--2---:R-:W-:-:S05]  /*2620*/  IMAD.WIDE R12, R17, 0x4, R10 ;  /* 0x00000004110c7825 */ /* 0x004fca00078e020a */
[----:B0-----:R-:W-:Y:S01]  /*2630*/  ST.E desc[UR36][R12.64+0x4], R19 ;  /* 0x000004130c007985 */ /* 0x001fe2000c101924 */
[----:B------:R-:W-:Y:S05]  /*2640*/  EXIT ;  /* 0x000000000000794d */ /* 0x000fea0003800000 */
        .weak           $__internal_0_$__cuda_sm3x_div_rn_noftz_f32_slowpath
        .type           $__internal_0_$__cuda_sm3x_div_rn_noftz_f32_slowpath,@function
        .size           $__internal_0_$__cuda_sm3x_div_rn_noftz_f32_slowpath,($_Z16multiply_mix_addPPsPPPfS2_$__internal_trig_reduction_slowpathd - $__internal_0_$__cuda_sm3x_div_rn_noftz_f32_slowpath)
$__internal_0_$__cuda_sm3x_div_rn_noftz_f32_slowpath:
[----:B------:R-:W-:Y:S01]  /*2650*/  SHF.R.U32.HI R11, RZ, 0x17, R5 ;  /* 0x00000017ff0b7819 */ /* 0x000fe20000011605 */
[----:B------:R-:W-:Y:S01]  /*2660*/  BSSY.RECONVERGENT B1, `(.L_x_39) ;  /* 0x0000064000017945 */ /* 0x000fe20003800200 */
[----:B------:R-:W-:Y:S02]  /*2670*/  SHF.R.U32.HI R7, RZ, 0x17, R4 ;  /* 0x00000017ff077819 */ /* 0x000fe40000011604 */
[----:B------:R-:W-:Y:S02]  /*2680*/  LOP3.LUT R11, R11, 0xff, RZ, 0xc0, !PT ;  /* 0x000000ff0b0b7812 */ /* 0x000fe400078ec0ff */
[----:B------:R-:W-:-:S03]  /*2690*/  LOP3.LUT R14, R7, 0xff, RZ, 0xc0, !PT ;  /* 0x000000ff070e7812 */ /* 0x000fc600078ec0ff */
[----:B------:R-:W-:Y:S02]  /*26a0*/  VIADD R13, R11, 0xffffffff ;  /* 0xffffffff0b0d7836 */ /* 0x000fe40000000000 */
[----:B------:R-:W-:-:S03]  /*26b0*/  VIADD R12, R14, 0xffffffff ;  /* 0xffffffff0e0c7836 */ /* 0x000fc60000000000 */
[----:B------:R-:W-:-:S04]  /*26c0*/  ISETP.GT.U32.AND P0, PT, R13, 0xfd, PT ;  /* 0x000000fd0d00780c */ /* 0x000fc80003f04070 */
[----:B------:R-:W-:-:S13]  /*26d0*/  ISETP.GT.U32.OR P0, PT, R12, 0xfd, P0 ;  /* 0x000000fd0c00780c */ /* 0x000fda0000704470 */
[----:B------:R-:W-:Y:S01]  /*26e0*/  @!P0 IMAD.MOV.U32 R7, RZ, RZ, RZ ;  /* 0x000000ffff078224 */ /* 0x000fe200078e00ff */
[----:B------:R-:W-:Y:S06]  /*26f0*/  @!P0 BRA `(.L_x_40) ;  /* 0x0000000000648947 */ /* 0x000fec0003800000 */
[----:B------:R-:W-:-:S13]  /*2700*/  FSETP.GTU.FTZ.AND P0, PT, |R4|, +INF , PT ;  /* 0x7f8000000400780b */ /* 0x000fda0003f1c200 */
[----:B------:R-:W-:Y:S05]  /*2710*/  @P0 BRA `(.L_x_41) ;  /* 0x00000004005c0947 */ /* 0x000fea0003800000 */
[----:B------:R-:W-:-:S13]  /*2720*/  FSETP.GTU.FTZ.AND P0, PT, |R5|, +INF , PT ;  /* 0x7f8000000500780b */ /* 0x000fda0003f1c200 */
[----:B------:R-:W-:Y:S05]  /*2730*/  @P0 BRA `(.L_x_41) ;  /* 0x0000000400540947 */ /* 0x000fea0003800000 */
[----:B------:R-:W-:-:S13]  /*2740*/  LOP3.LUT P0, RZ, R5, 0x7fffffff, R4, 0xc8, !PT ;  /* 0x7fffffff05ff7812 */ /* 0x000fda000780c804 */
[----:B------:R-:W-:Y:S05]  /*2750*/  @!P0 BRA `(.L_x_42) ;  /* 0x0000000400448947 */ /* 0x000fea0003800000 */
[----:B------:R-:W-:Y:S01]  /*2760*/  FADD.FTZ R7, |R4|, -RZ ;  /* 0x800000ff04077221 */ /* 0x000fe20000010200 */
[----:B------:R-:W-:-:S04]  /*2770*/  FADD.FTZ R15, |R5|, -RZ ;  /* 0x800000ff050f7221 */ /* 0x000fc80000010200 */
[----:B------:R-:W-:Y:S02]  /*2780*/  FSETP.NEU.FTZ.AND P1, PT, R7, +INF , PT ;  /* 0x7f8000000700780b */ /* 0x000fe40003f3d000 */
[----:B------:R-:W-:Y:S02]  /*2790*/  FSETP.NEU.FTZ.AND P2, PT, R15, +INF , PT ;  /* 0x7f8000000f00780b */ /* 0x000fe40003f5d000 */
[----:B------:R-:W-:-:S11]  /*27a0*/  FSETP.NEU.FTZ.AND P0, PT, R7, +INF , PT ;  /* 0x7f8000000700780b */ /* 0x000fd60003f1d000 */
[----:B------:R-:W-:Y:S05]  /*27b0*/  @!P2 BRA !P1, `(.L_x_42) ;  /* 0x00000004002ca947 */ /* 0x000fea0004800000 */
[----:B------:R-:W-:-:S04]  /*27c0*/  LOP3.LUT P1, RZ, R4, 0x7fffffff, RZ, 0xc0, !PT ;  /* 0x7fffffff04ff7812 */ /* 0x000fc8000782c0ff */
[----:B------:R-:W-:-:S13]  /*27d0*/  PLOP3.LUT P1, PT, P2, P1, PT, 0x2f, 0xf2 ;  /* 0x0000000000f2781c */ /* 0x000fda0001722577 */
[----:B------:R-:W-:Y:S05]  /*27e0*/  @P1 BRA `(.L_x_43) ;  /* 0x0000000400181947 */ /* 0x000fea0003800000 */
[----:B------:R-:W-:-:S04]  /*27f0*/  LOP3.LUT P1, RZ, R5, 0x7fffffff, RZ, 0xc0, !PT ;  /* 0x7fffffff05ff7812 */ /* 0x000fc8000782c0ff */
[----:B------:R-:W-:-:S13]  /*2800*/  PLOP3.LUT P0, PT, P0, P1, PT, 0x2f, 0xf2 ;  /* 0x0000000000f2781c */ /* 0x000fda0000702577 */
[----:B------:R-:W-:Y:S05]  /*2810*/  @P0 BRA `(.L_x_44) ;  /* 0x0000000400000947 */ /* 0x000fea0003800000 */
[----:B------:R-:W-:Y:S02]  /*2820*/  ISETP.GE.AND P0, PT, R12, RZ, PT ;  /* 0x000000ff0c00720c */ /* 0x000fe40003f06270 */
[----:B------:R-:W-:-:S11]  /*2830*/  ISETP.GE.AND P1, PT, R13, RZ, PT ;  /* 0x000000ff0d00720c */ /* 0x000fd60003f26270 */
[----:B------:R-:W-:Y:S02]  /*2840*/  @P0 IMAD.MOV.U32 R7, RZ, RZ, RZ ;  /* 0x000000ffff070224 */ /* 0x000fe400078e00ff */
[----:B------:R-:W-:Y:S01]  /*2850*/  @!P0 FFMA R4, R4, 1.84467440737095516160e+19, RZ ;  /* 0x5f80000004048823 */ /* 0x000fe200000000ff */
[----:B------:R-:W-:Y:S02]  /*2860*/  @!P0 IMAD.MOV.U32 R7, RZ, RZ, -0x40 ;  /* 0xffffffc0ff078424 */ /* 0x000fe400078e00ff */
[----:B------:R-:W-:Y:S02]  /*2870*/  @!P1 FFMA R5, R5, 1.84467440737095516160e+19, RZ ;  /* 0x5f80000005059823 */ /* 0x000fe400000000ff */
[----:B------:R-:W-:-:S07]  /*2880*/  @!P1 VIADD R7, R7, 0x40 ;  /* 0x0000004007079836 */ /* 0x000fce0000000000 */
.L_x_40:
[----:B------:R-:W-:Y:S01]  /*2890*/  LEA R12, R11, 0xc0800000, 0x17 ;  /* 0xc08000000b0c7811 */ /* 0x000fe200078eb8ff */
[----:B------:R-:W-:Y:S03]  /*28a0*/  BSSY.RECONVERGENT B2, `(.L_x_45) ;  /* 0x0000036000027945 */ /* 0x000fe60003800200 */
[----:B------:R-:W-:Y:S01]  /*28b0*/  IADD3 R12, PT, PT, -R12, R5, RZ ;  /* 0x000000050c0c7210 */ /* 0x000fe20007ffe1ff */
[----:B------:R-:W-:-:S03]  /*28c0*/  VIADD R5, R14, 0xffffff81 ;  /* 0xffffff810e057836 */ /* 0x000fc60000000000 */
[----:B------:R0:W1:Y:S01]  /*28d0*/  MUFU.RCP R13, R12 ;  /* 0x0000000c000d7308 */ /* 0x0000620000001000 */
[----:B------:R-:W-:Y:S01]  /*28e0*/  FADD.FTZ R15, -R12, -RZ ;  /* 0x800000ff0c0f7221 */ /* 0x000fe20000010100 */
[C---:B------:R-:W-:Y:S01]  /*28f0*/  IMAD R4, R5.reuse, -0x800000, R4 ;  /* 0xff80000005047824 */ /* 0x040fe200078e0204 */
[----:B0-----:R-:W-:-:S05]  /*2900*/  IADD3 R12, PT, PT, R5, 0x7f, -R11 ;  /* 0x0000007f050c7810 */ /* 0x001fca0007ffe80b */
[----:B------:R-:W-:Y:S02]  /*2910*/  IMAD.IADD R12, R12, 0x1, R7 ;  /* 0x000000010c0c7824 */ /* 0x000fe400078e0207 */
[----:B-1----:R-:W-:-:S04]  /*2920*/  FFMA R14, R13, R15, 1 ;  /* 0x3f8000000d0e7423 */ /* 0x002fc8000000000f */
[----:B------:R-:W-:-:S04]  /*2930*/  FFMA R20, R13, R14, R13 ;  /* 0x0000000e0d147223 */ /* 0x000fc8000000000d */
[----:B------:R-:W-:-:S04]  /*2940*/  FFMA R13, R4, R20, RZ ;  /* 0x00000014040d7223 */ /* 0x000fc800000000ff */
[----:B------:R-:W-:-:S04]  /*2950*/  FFMA R14, R15, R13, R4 ;  /* 0x0000000d0f0e7223 */ /* 0x000fc80000000004 */
[----:B------:R-:W-:-:S04]  /*2960*/  FFMA R13, R20, R14, R13 ;  /* 0x0000000e140d7223 */ /* 0x000fc8000000000d */
[----:B------:R-:W-:-:S04]  /*2970*/  FFMA R14, R15, R13, R4 ;  /* 0x0000000d0f0e7223 */ /* 0x000fc80000000004 */
[----:B------:R-:W-:-:S05]  /*2980*/  FFMA R4, R20, R14, R13 ;  /* 0x0000000e14047223 */ /* 0x000fca000000000d */
[----:B------:R-:W-:-:S04]  /*2990*/  SHF.R.U32.HI R5, RZ, 0x17, R4 ;  /* 0x00000017ff057819 */ /* 0x000fc80000011604 */
[----:B------:R-:W-:-:S05]  /*29a0*/  LOP3.LUT R5, R5, 0xff, RZ, 0xc0, !PT ;  /* 0x000000ff05057812 */ /* 0x000fca00078ec0ff */
[----:B------:R-:W-:-:S04]  /*29b0*/  IMAD.IADD R11, R5, 0x1, R12 ;  /* 0x00000001050b7824 */ /* 0x000fc800078e020c */
[----:B------:R-:W-:-:S05]  /*29c0*/  VIADD R5, R11, 0xffffffff ;  /* 0xffffffff0b057836 */ /* 0x000fca0000000000 */
[----:B------:R-:W-:-:S13]  /*29d0*/  ISETP.GE.U32.AND P0, PT, R5, 0xfe, PT ;  /* 0x000000fe0500780c */ /* 0x000fda0003f06070 */
[----:B------:R-:W-:Y:S05]  /*29e0*/  @!P0 BRA `(.L_x_46) ;  /* 0x0000000000808947 */ /* 0x000fea0003800000 */
[----:B------:R-:W-:-:S13]  /*29f0*/  ISETP.GT.AND P0, PT, R11, 0xfe, PT ;  /* 0x000000fe0b00780c */ /* 0x000fda0003f04270 */
[----:B------:R-:W-:Y:S05]  /*2a00*/  @P0 BRA `(.L_x_47) ;  /* 0x00000000006c0947 */ /* 0x000fea0003800000 */
[----:B------:R-:W-:-:S13]  /*2a10*/  ISETP.GE.AND P0, PT, R11, 0x1, PT ;  /* 0x000000010b00780c */ /* 0x000fda0003f06270 */
[----:B------:R-:W-:Y:S05]  /*2a20*/  @P0 BRA `(.L_x_48) ;  /* 0x0000000000740947 */ /* 0x000fea0003800000 */
[----:B------:R-:W-:Y:S02]  /*2a30*/  ISETP.GE.AND P0, PT, R11, -0x18, PT ;  /* 0xffffffe80b00780c */ /* 0x000fe40003f06270 */
[----:B------:R-:W-:-:S11]  /*2a40*/  LOP3.LUT R4, R4, 0x80000000, RZ, 0xc0, !PT ;  /* 0x8000000004047812 */ /* 0x000fd600078ec0ff */
[----:B------:R-:W-:Y:S05]  /*2a50*/  @!P0 BRA `(.L_x_48) ;  /* 0x0000000000688947 */ /* 0x000fea0003800000 */
[CCC-:B------:R-:W-:Y:S01]  /*2a60*/  FFMA.RZ R5, R20.reuse, R14.reuse, R13.reuse ;  /* 0x0000000e14057223 */ /* 0x1c0fe2000000c00d */
[CCC-:B------:R-:W-:Y:S01]  /*2a70*/  FFMA.RM R12, R20.reuse, R14.reuse, R13.reuse ;  /* 0x0000000e140c7223 */ /* 0x1c0fe2000000400d */
[C---:B------:R-:W-:Y:S02]  /*2a80*/  ISETP.NE.AND P2, PT, R11.reuse, RZ, PT ;  /* 0x000000ff0b00720c */ /* 0x040fe40003f45270 */
[----:B------:R-:W-:Y:S02]  /*2a90*/  ISETP.NE.AND P1, PT, R11, RZ, PT ;  /* 0x000000ff0b00720c */ /* 0x000fe40003f25270 */
[----:B------:R-:W-:Y:S01]  /*2aa0*/  LOP3.LUT R7, R5, 0x7fffff, RZ, 0xc0, !PT ;  /* 0x007fffff05077812 */ /* 0x000fe200078ec0ff */
[----:B------:R-:W-:Y:S01]  /*2ab0*/  FFMA.RP R5, R20, R14, R13 ;  /* 0x0000000e14057223 */ /* 0x000fe2000000800d */
[----:B------:R-:W-:Y:S02]  /*2ac0*/  VIADD R14, R11, 0x20 ;  /* 0x000000200b0e7836 */ /* 0x000fe40000000000 */
[----:B------:R-:W-:Y:S01]  /*2ad0*/  LOP3.LUT R7, R7, 0x800000, RZ, 0xfc, !PT ;  /* 0x0080000007077812 */ /* 0x000fe200078efcff */
[----:B------:R-:W-:Y:S01]  /*2ae0*/  IMAD.MOV R11, RZ, RZ, -R11 ;  /* 0x000000ffff0b7224 */ /* 0x000fe200078e0a0b */
[----:B------:R-:W-:-:S02]  /*2af0*/  FSETP.NEU.FTZ.AND P0, PT, R5, R12, PT ;  /* 0x0000000c0500720b */ /* 0x000fc40003f1d000 */
[----:B------:R-:W-:Y:S02]  /*2b00*/  SHF.L.U32 R14, R7, R14, RZ ;  /* 0x0000000e070e7219 */ /* 0x000fe400000006ff */
[----:B------:R-:W-:Y:S02]  /*2b10*/  SEL R12, R11, RZ, P2 ;  /* 0x000000ff0b0c7207 */ /* 0x000fe40001000000 */
[----:B------:R-:W-:Y:S02]  /*2b20*/  ISETP.NE.AND P1, PT, R14, RZ, P1 ;  /* 0x000000ff0e00720c */ /* 0x000fe40000f25270 */
[----:B------:R-:W-:Y:S02]  /*2b30*/  SHF.R.U32.HI R12, RZ, R12, R7 ;  /* 0x0000000cff0c7219 */ /* 0x000fe40000011607 */
[----:B------:R-:W-:Y:S02]  /*2b40*/  PLOP3.LUT P0, PT, P0, P1, PT, 0xf8, 0x8f ;  /* 0x00000000008f781c */ /* 0x000fe40000703f70 */
[----:B------:R-:W-:-:S02]  /*2b50*/  SHF.R.U32.HI R14, RZ, 0x1, R12 ;  /* 0x00000001ff0e7819 */ /* 0x000fc4000001160c */
[----:B------:R-:W-:-:S04]  /*2b60*/  SEL R5, RZ, 0x1, !P0 ;  /* 0x00000001ff057807 */ /* 0x000fc80004000000 */
[----:B------:R-:W-:-:S04]  /*2b70*/  LOP3.LUT R5, R5, 0x1, R14, 0xf8, !PT ;  /* 0x0000000105057812 */ /* 0x000fc800078ef80e */
[----:B------:R-:W-:-:S05]  /*2b80*/  LOP3.LUT R5, R5, R12, RZ, 0xc0, !PT ;  /* 0x0000000c05057212 */ /* 0x000fca00078ec0ff */
[----:B------:R-:W-:-:S05]  /*2b90*/  IMAD.IADD R5, R14, 0x1, R5 ;  /* 0x000000010e057824 */ /* 0x000fca00078e0205 */
[----:B------:R-:W-:Y:S01]  /*2ba0*/  LOP3.LUT R4, R5, R4, RZ, 0xfc, !PT ;  /* 0x0000000405047212 */ /* 0x000fe200078efcff */
[----:B------:R-:W-:Y:S06]  /*2bb0*/  BRA `(.L_x_48) ;  /* 0x0000000000107947 */ /* 0x000fec0003800000 */
.L_x_47:
[----:B------:R-:W-:-:S04]  /*2bc0*/  LOP3.LUT R4, R4, 0x80000000, RZ, 0xc0, !PT ;  /* 0x8000000004047812 */ /* 0x000fc800078ec0ff */
[----:B------:R-:W-:Y:S01]  /*2bd0*/  LOP3.LUT R4, R4, 0x7f800000, RZ, 0xfc, !PT ;  /* 0x7f80000004047812 */ /* 0x000fe200078efcff */
[----:B------:R-:W-:Y:S06]  /*2be0*/  BRA `(.L_x_48) ;  /* 0x0000000000047947 */ /* 0x000fec0003800000 */
.L_x_46:
[----:B------:R-:W-:-:S07]  /*2bf0*/  IMAD R4, R12, 0x800000, R4 ;  /* 0x008000000c047824 */ /* 0x000fce00078e0204 */
.L_x_48:
[----:B------:R-:W-:Y:S05]  /*2c00*/  BSYNC.RECONVERGENT B2 ;  /* 0x0000000000027941 */ /* 0x000fea0003800200 */
.L_x_45:
[----:B------:R-:W-:Y:S05]  /*2c10*/  BRA `(.L_x_49) ;  /* 0x0000000000207947 */ /* 0x000fea0003800000 */
.L_x_44:
[----:B------:R-:W-:-:S04]  /*2c20*/  LOP3.LUT R4, R5, 0x80000000, R4, 0x48, !PT ;  /* 0x8000000005047812 */ /* 0x000fc800078e4804 */
[----:B------:R-:W-:Y:S01]  /*2c30*/  LOP3.LUT R4, R4, 0x7f800000, RZ, 0xfc, !PT ;  /* 0x7f80000004047812 */ /* 0x000fe200078efcff */
[----:B------:R-:W-:Y:S06]  /*2c40*/  BRA `(.L_x_49) ;  /* 0x0000000000147947 */ /* 0x000fec0003800000 */
.L_x_43:
[----:B------:R-:W-:Y:S01]  /*2c50*/  LOP3.LUT R4, R5, 0x80000000, R4, 0x48, !PT ;  /* 0x8000000005047812 */ /* 0x000fe200078e4804 */
[----:B------:R-:W-:Y:S06]  /*2c60*/  BRA `(.L_x_49) ;  /* 0x00000000000c7947 */ /* 0x000fec0003800000 */
.L_x_42:
[----:B------:R-:W0:Y:S01]  /*2c70*/  MUFU.RSQ R4, -QNAN ;  /* 0xffc0000000047908 */ /* 0x000e220000001400 */
[----:B------:R-:W-:Y:S05]  /*2c80*/  BRA `(.L_x_49) ;  /* 0x0000000000047947 */ /* 0x000fea0003800000 */
.L_x_41:
[----:B------:R-:W-:-:S07]  /*2c90*/  FADD.FTZ R4, R4, R5 ;  /* 0x0000000504047221 */ /* 0x000fce0000010000 */
.L_x_49:
[----:B------:R-:W-:Y:S05]  /*2ca0*/  BSYNC.RECONVERGENT B1 ;  /* 0x0000000000017941 */ /* 0x000fea0003800200 */
.L_x_39:
[----:B------:R-:W-:-:S04]  /*2cb0*/  IMAD.MOV.U32 R11, RZ, RZ, 0x0 ;  /* 0x00000000ff0b7424 */ /* 0x000fc800078e00ff */
[----:B0-----:R-:W-:Y:S05]  /*2cc0*/  RET.REL.NODEC R10 `(_Z16multiply_mix_addPPsPPPfS2_) ;  /* 0xffffffd00acc7950 */ /* 0x001fea0003c3ffff */
        .type           $_Z16multiply_mix_addPPsPPPfS2_$__internal_trig_reduction_slowpathd,@function
        .size           $_Z16multiply_mix_addPPsPPPfS2_$__internal_trig_reduction_slowpathd,(.L_x_71 - $_Z16multiply_mix_addPPsPPPfS2_$__internal_trig_reduction_slowpathd)
$_Z16multiply_mix_addPPsPPPfS2_$__internal_trig_reduction_slowpathd:
[----:B------:R-:W-:Y:S01]  /*2cd0*/  SHF.R.U32.HI R14, RZ, 0x14, R15 ;  /* 0x00000014ff0e7819 */ /* 0x000fe2000001160f */
[----:B------:R-:W-:-:S03]  /*2ce0*/  IMAD.MOV.U32 R6, RZ, RZ, RZ ;  /* 0x000000ffff067224 */ /* 0x000fc600078e00ff */
[----:B------:R-:W-:-:S04]  /*2cf0*/  LOP3.LUT R4, R14, 0x7ff, RZ, 0xc0, !PT ;  /* 0x000007ff0e047812 */ /* 0x000fc800078ec0ff */
[----:B------:R-:W-:-:S13]  /*2d00*/  ISETP.NE.AND P0, PT, R4, 0x7ff, PT ;  /* 0x000007ff0400780c */ /* 0x000fda0003f05270 */
[----:B------:R-:W-:Y:S05]  /*2d10*/  @!P0 BRA `(.L_x_50) ;  /* 0x0000000800548947 */ /* 0x000fea0003800000 */
[----:B------:R-:W-:Y:S01]  /*2d20*/  VIADD R4, R4, 0xfffffc00 ;  /* 0xfffffc0004047836 */ /* 0x000fe20000000000 */
[----:B------:R-:W-:Y:S01]  /*2d30*/  BSSY.RECONVERGENT B2, `(.L_x_51) ;  /* 0x0000032000027945 */ /* 0x000fe20003800200 */
[----:B------:R-:W-:-:S03]  /*2d40*/  CS2R R8, SRZ ;  /* 0x0000000000087805 */ /* 0x000fc6000001ff00 */
[----:B------:R-:W-:Y:S02]  /*2d50*/  SHF.R.U32.HI R12, RZ, 0x6, R4 ;  /* 0x00000006ff0c7819 */ /* 0x000fe40000011604 */
[----:B------:R-:W-:Y:S02]  /*2d60*/  ISETP.GE.U32.AND P0, PT, R4, 0x80, PT ;  /* 0x000000800400780c */ /* 0x000fe40003f06070 */
[C---:B------:R-:W-:Y:S02]  /*2d70*/  IADD3 R4, PT, PT, -R12.reuse, 0x13, RZ ;  /* 0x000000130c047810 */ /* 0x040fe40007ffe1ff */
[----:B------:R-:W-:Y:S02]  /*2d80*/  IADD3 R10, PT, PT, -R12, 0xf, RZ ;  /* 0x0000000f0c0a7810 */ /* 0x000fe40007ffe1ff */
[----:B------:R-:W-:-:S04]  /*2d90*/  SEL R11, R4, 0x12, P0 ;  /* 0x00000012040b7807 */ /* 0x000fc80000000000 */
[----:B------:R-:W-:-:S13]  /*2da0*/  ISETP.GE.AND P0, PT, R10, R11, PT ;  /* 0x0000000b0a00720c */ /* 0x000fda0003f06270 */
[----:B------:R-:W-:Y:S05]  /*2db0*/  @P0 BRA `(.L_x_52) ;  /* 0x0000000000a40947 */ /* 0x000fea0003800000 */
[----:B------:R-:W0:Y:S01]  /*2dc0*/  LDC.64 R4, c[0x0][0x358] ;  /* 0x0000d600ff047b82 */ /* 0x000e220000000a00 */
[C---:B------:R-:W-:Y:S01]  /*2dd0*/  SHF.L.U64.HI R27, R13.reuse, 0xb, R15 ;  /* 0x0000000b0d1b7819 */ /* 0x040fe2000001020f */
[----:B------:R-:W-:Y:S01]  /*2de0*/  BSSY.RECONVERGENT B3, `(.L_x_53) ;  /* 0x0000021000037945 */ /* 0x000fe20003800200 */
[----:B------:R-:W-:Y:S01]  /*2df0*/  IMAD.SHL.U32 R13, R13, 0x800, RZ ;  /* 0x000008000d0d7824 */ /* 0x000fe200078e00ff */
[----:B------:R-:W-:Y:S01]  /*2e00*/  IADD3 R11, PT, PT, RZ, -R12, -R11 ;  /* 0x8000000cff0b7210 */ /* 0x000fe20007ffe80b */
[----:B------:R-:W-:Y:S01]  /*2e10*/  IMAD.MOV.U32 R25, RZ, RZ, RZ ;  /* 0x000000ffff197224 */ /* 0x000fe200078e00ff */
[----:B------:R-:W-:Y:S02]  /*2e20*/  CS2R R8, SRZ ;  /* 0x0000000000087805 */ /* 0x000fe4000001ff00 */
[----:B------:R-:W-:-:S07]  /*2e30*/  LOP3.LUT R27, R27, 0x80000000, RZ, 0xfc, !PT ;  /* 0x800000001b1b7812 */ /* 0x000fce00078efcff */
.L_x_54:
[----:B------:R-:W1:Y:S01]  /*2e40*/  LDC.64 R6, c[0x4][0x20] ;  /* 0x01000800ff067b82 */ /* 0x000e620000000a00 */
[----:B0-----:R-:W-:Y:S02]  /*2e50*/  R2UR UR4, R4 ;  /* 0x00000000040472ca */ /* 0x001fe400000e0000 */
[----:B------:R-:W-:Y:S01]  /*2e60*/  R2UR UR5, R5 ;  /* 0x00000000050572ca */ /* 0x000fe200000e0000 */
[----:B-1----:R-:W-:-:S12]  /*2e70*/  IMAD.WIDE R6, R10, 0x8, R6 ;  /* 0x000000080a067825 */ /* 0x002fd800078e0206 */
[----:B------:R-:W2:Y:S01]  /*2e80*/  LDG.E.64.CONSTANT R6, desc[UR4][R6.64] ;  /* 0x0000000406067981 */ /* 0x000ea2000c1e9b00 */
[----:B------:R-:W-:Y:S02]  /*2e90*/  VIADD R11, R11, 0x1 ;  /* 0x000000010b0b7836 */ /* 0x000fe40000000000 */
[----:B------:R-:W-:Y:S02]  /*2ea0*/  VIADD R10, R10, 0x1 ;  /* 0x000000010a0a7836 */ /* 0x000fe40000000000 */
[----:B--2---:R-:W-:-:S04]  /*2eb0*/  IMAD.WIDE.U32 R8, P2, R6, R13, R8 ;  /* 0x0000000d06087225 */ /* 0x004fc80007840008 */
[C---:B------:R-:W-:Y:S02]  /*2ec0*/  IMAD R29, R6.reuse, R27, RZ ;  /* 0x0000001b061d7224 */ /* 0x040fe400078e02ff */
[----:B------:R-:W-:Y:S02]  /*2ed0*/  IMAD R26, R7, R13, RZ ;  /* 0x0000000d071a7224 */ /* 0x000fe400078e02ff */
[----:B------:R-:W-:Y:S01]  /*2ee0*/  IMAD.HI.U32 R28, R6, R27, RZ ;  /* 0x0000001b061c7227 */ /* 0x000fe200078e00ff */
[----:B------:R-:W-:-:S03]  /*2ef0*/  IADD3 R9, P0, PT, R29, R9, RZ ;  /* 0x000000091d097210 */ /* 0x000fc60007f1e0ff */
[----:B------:R-:W-:Y:S01]  /*2f00*/  IMAD.X R28, RZ, RZ, R28, P2 ;  /* 0x000000ffff1c7224 */ /* 0x000fe200010e061c */
[----:B------:R-:W-:Y:S01]  /*2f10*/  IADD3 R9, P1, PT, R26, R9, RZ ;  /* 0x000000091a097210 */ /* 0x000fe20007f3e0ff */
[----:B------:R-:W-:-:S04]  /*2f20*/  IMAD.HI.U32 R26, R7, R13, RZ ;  /* 0x0000000d071a7227 */ /* 0x000fc800078e00ff */
[----:B------:R-:W-:Y:S01]  /*2f30*/  IMAD.HI.U32 R6, R7, R27, RZ ;  /* 0x0000001b07067227 */ /* 0x000fe200078e00ff */
[----:B------:R-:W-:-:S03]  /*2f40*/  IADD3.X R26, P0, PT, R26, R28, RZ, P0, !PT ;  /* 0x0000001c1a1a7210 */ /* 0x000fc6000071e4ff */
[----:B------:R-:W-:Y:S02]  /*2f50*/  IMAD R7, R7, R27, RZ ;  /* 0x0000001b07077224 */ /* 0x000fe400078e02ff */
[----:B------:R-:W-:Y:S01]  /*2f60*/  IMAD.X R6, RZ, RZ, R6, P0 ;  /* 0x000000ffff067224 */ /* 0x000fe200000e0606 */
[----:B------:R-:W-:Y:S01]  /*2f70*/  ISETP.NE.AND P0, PT, R11, -0xf, PT ;  /* 0xfffffff10b00780c */ /* 0x000fe20003f05270 */
[----:B------:R-:W-:Y:S01]  /*2f80*/  IMAD R29, R25, 0x8, R1 ;  /* 0x00000008191d7824 */ /* 0x000fe200078e0201 */
[----:B------:R-:W-:Y:S01]  /*2f90*/  IADD3.X R26, P1, PT, R7, R26, RZ, P1, !PT ;  /* 0x0000001a071a7210 */ /* 0x000fe20000f3e4ff */
[----:B------:R-:W-:-:S03]  /*2fa0*/  VIADD R25, R25, 0x1 ;  /* 0x0000000119197836 */ /* 0x000fc60000000000 */
[----:B------:R0:W-:Y:S02]  /*2fb0*/  STL.64 [R29], R8 ;  /* 0x000000081d007387 */ /* 0x0001e40000100a00 */
[----:B0-----:R-:W-:Y:S01]  /*2fc0*/  IMAD.X R9, RZ, RZ, R6, P1 ;  /* 0x000000ffff097224 */ /* 0x001fe200008e0606 */
[----:B------:R-:W-:-:S04]  /*2fd0*/  MOV R8, R26 ;  /* 0x0000001a00087202 */ /* 0x000fc80000000f00 */
[----:B------:R-:W-:Y:S05]  /*2fe0*/  @P0 BRA `(.L_x_54) ;  /* 0xfffffffc00940947 */ /* 0x000fea000383ffff */
[----:B------:R-:W-:Y:S05]  /*2ff0*/  BSYNC.RECONVERGENT B3 ;  /* 0x0000000000037941 */ /* 0x000fea0003800200 */
.L_x_53:
[----:B------:R-:W-:Y:S02]  /*3000*/  LOP3.LUT R4, R14, 0x7ff, RZ, 0xc0, !PT ;  /* 0x000007ff0e047812 */ /* 0x000fe400078ec0ff */
[----:B------:R-:W-:-:S03]  /*3010*/  IADD3 R10, PT, PT, -R12, 0x13, RZ ;  /* 0x000000130c0a7810 */ /* 0x000fc60007ffe1ff */
[----:B------:R-:W-:-:S05]  /*3020*/  VIADD R4, R4, 0xfffffc00 ;  /* 0xfffffc0004047836 */ /* 0x000fca0000000000 */
[----:B------:R-:W-:-:S04]  /*3030*/  ISETP.GE.U32.AND P0, PT, R4, 0x80, PT ;  /* 0x000000800400780c */ /* 0x000fc80003f06070 */
[----:B------:R-:W-:-:S09]  /*3040*/  SEL R10, R10, 0x12, P0 ;  /* 0x000000120a0a7807 */ /* 0x000fd20000000000 */
.L_x_52:
[----:B------:R-:W-:Y:S05]  /*3050*/  BSYNC.RECONVERGENT B2 ;  /* 0x0000000000027941 */ /* 0x000fea0003800200 */
.L_x_51:
[----:B------:R-:W-:Y:S01]  /*3060*/  LOP3.LUT P0, R13, R14, 0x3f, RZ, 0xc0, !PT ;  /* 0x0000003f0e0d7812 */ /* 0x000fe2000780c0ff */
[----:B------:R-:W-:-:S04]  /*3070*/  IMAD.IADD R12, R12, 0x1, R10 ;  /* 0x000000010c0c7824 */ /* 0x000fc800078e020a */
[----:B------:R-:W-:-:S05]  /*3080*/  IMAD.U32 R29, R12, 0x8, R1 ;  /* 0x000000080c1d7824 */ /* 0x000fca00078e0001 */
[----:B------:R0:W-:Y:S04]  /*3090*/  STL.64 [R29+-0x78], R8 ;  /* 0xffff88081d007387 */ /* 0x0001e80000100a00 */
[----:B------:R-:W2:Y:S04]  /*30a0*/  @P0 LDL.64 R10, [R1+0x8] ;  /* 0x00000800010a0983 */ /* 0x000ea80000100a00 */
[----:B------:R-:W3:Y:S04]  /*30b0*/  LDL.64 R4, [R1+0x10] ;  /* 0x0000100001047983 */ /* 0x000ee80000100a00 */
[----:B------:R-:W4:Y:S01]  /*30c0*/  LDL.64 R6, [R1+0x18] ;  /* 0x0000180001067983 */ /* 0x000f220000100a00 */
[----:B------:R-:W-:Y:S01]  /*30d0*/  BSSY.RECONVERGENT B2, `(.L_x_55) ;  /* 0x0000035000027945 */ /* 0x000fe20003800200 */
[----:B--2---:R-:W-:-:S02]  /*30e0*/  @P0 SHF.R.U64 R12, R10, 0x1, R11 ;  /* 0x000000010a0c0819 */ /* 0x004fc4000000120b */
[----:B------:R-:W-:Y:S02]  /*30f0*/  @P0 SHF.R.U32.HI R14, RZ, 0x1, R11 ;  /* 0x00000001ff0e0819 */ /* 0x000fe4000001160b */
[----:B------:R-:W-:Y:S02]  /*3100*/  @P0 LOP3.LUT R11, R13, 0x3f, RZ, 0x3c, !PT ;  /* 0x0000003f0d0b0812 */ /* 0x000fe400078e3cff */
[----:B---3--:R-:W-:Y:S02]  /*3110*/  @P0 SHF.L.U32 R25, R4, R13, RZ ;  /* 0x0000000d04190219 */ /* 0x008fe400000006ff */
[----:B0-----:R-:W-:Y:S02]  /*3120*/  @P0 SHF.R.U64 R8, R12, R11, R14 ;  /* 0x0000000b0c080219 */ /* 0x001fe4000000120e */
[--C-:B------:R-:W-:Y:S02]  /*3130*/  @P0 SHF.R.U32.HI R10, RZ, 0x1, R5.reuse ;  /* 0x00000001ff0a0819 */ /* 0x100fe40000011605 */
[----:B------:R-:W-:-:S02]  /*3140*/  @P0 SHF.R.U64 R27, R4, 0x1, R5 ;  /* 0x00000001041b0819 */ /* 0x000fc40000001205 */
[----:B------:R-:W-:Y:S02]  /*3150*/  @P0 SHF.L.U64.HI R26, R4, R13, R5 ;  /* 0x0000000d041a0219 */ /* 0x000fe40000010205 */
[----:B------:R-:W-:Y:S02]  /*3160*/  @P0 SHF.R.U32.HI R9, RZ, R11, R14 ;  /* 0x0000000bff090219 */ /* 0x000fe4000001160e */
[----:B------:R-:W-:Y:S02]  /*3170*/  @P0 LOP3.LUT R4, R25, R8, RZ, 0xfc, !PT ;  /* 0x0000000819040212 */ /* 0x000fe400078efcff */
[----:B----4-:R-:W-:Y:S02]  /*3180*/  @P0 SHF.L.U32 R12, R6, R13, RZ ;  /* 0x0000000d060c0219 */ /* 0x010fe400000006ff */
[----:B------:R-:W-:Y:S01]  /*3190*/  @P0 SHF.R.U64 R27, R27, R11, R10 ;  /* 0x0000000b1b1b0219 */ /* 0x000fe2000000120a */
[----:B------:R-:W-:Y:S01]  /*31a0*/  IMAD.SHL.U32 R8, R4, 0x4, RZ ;  /* 0x0000000404087824 */ /* 0x000fe200078e00ff */
[----:B------:R-:W-:-:S02]  /*31b0*/  @P0 LOP3.LUT R5, R26, R9, RZ, 0xfc, !PT ;  /* 0x000000091a050212 */ /* 0x000fc400078efcff */
[----:B------:R-:W-:Y:S02]  /*31c0*/  @P0 SHF.L.U64.HI R13, R6, R13, R7 ;  /* 0x0000000d060d0219 */ /* 0x000fe40000010207 */
[----:B------:R-:W-:Y:S02]  /*31d0*/  @P0 SHF.R.U32.HI R10, RZ, R11, R10 ;  /* 0x0000000bff0a0219 */ /* 0x000fe4000001160a */
[----:B------:R-:W-:Y:S02]  /*31e0*/  @P0 LOP3.LUT R6, R12, R27, RZ, 0xfc, !PT ;  /* 0x0000001b0c060212 */ /* 0x000fe400078efcff */
[----:B------:R-:W-:Y:S02]  /*31f0*/  SHF.L.U64.HI R4, R4, 0x2, R5 ;  /* 0x0000000204047819 */ /* 0x000fe40000010205 */
[----:B------:R-:W-:Y:S02]  /*3200*/  @P0 LOP3.LUT R7, R13, R10, RZ, 0xfc, !PT ;  /* 0x0000000a0d070212 */ /* 0x000fe400078efcff */
[----:B------:R-:W-:-:S02]  /*3210*/  SHF.L.W.U32.HI R5, R5, 0x2, R6 ;  /* 0x0000000205057819 */ /* 0x000fc40000010e06 */
[----:B------:R-:W-:Y:S02]  /*3220*/  IADD3 RZ, P0, PT, RZ, -R8, RZ ;  /* 0x80000008ffff7210 */ /* 0x000fe40007f1e0ff */
[----:B------:R-:W-:Y:S02]  /*3230*/  LOP3.LUT R9, RZ, R4, RZ, 0x33, !PT ;  /* 0x00000004ff097212 */ /* 0x000fe400078e33ff */
[----:B------:R-:W-:Y:S02]  /*3240*/  SHF.L.W.U32.HI R6, R6, 0x2, R7 ;  /* 0x0000000206067819 */ /* 0x000fe40000010e07 */
[----:B------:R-:W-:Y:S02]  /*3250*/  LOP3.LUT R10, RZ, R5, RZ, 0x33, !PT ;  /* 0x00000005ff0a7212 */ /* 0x000fe400078e33ff */
[----:B------:R-:W-:Y:S02]  /*3260*/  IADD3.X R9, P0, PT, RZ, R9, RZ, P0, !PT ;  /* 0x00000009ff097210 */ /* 0x000fe4000071e4ff */
[----:B------:R-:W-:-:S02]  /*3270*/  LOP3.LUT R11, RZ, R6, RZ, 0x33, !PT ;  /* 0x00000006ff0b7212 */ /* 0x000fc400078e33ff */
[----:B------:R-:W-:Y:S02]  /*3280*/  IADD3.X R10, P1, PT, RZ, R10, RZ, P0, !PT ;  /* 0x0000000aff0a7210 */ /* 0x000fe4000073e4ff */
[----:B------:R-:W-:-:S03]  /*3290*/  ISETP.GT.U32.AND P2, PT, R5, -0x1, PT ;  /* 0xffffffff0500780c */ /* 0x000fc60003f44070 */
[----:B------:R-:W-:Y:S01]  /*32a0*/  IMAD.X R11, RZ, RZ, R11, P1 ;  /* 0x000000ffff0b7224 */ /* 0x000fe200008e060b */
[----:B------:R-:W-:-:S04]  /*32b0*/  ISETP.GT.AND.EX P0, PT, R6, -0x1, PT, P2 ;  /* 0xffffffff0600780c */ /* 0x000fc80003f04320 */
[----:B------:R-:W-:Y:S02]  /*32c0*/  SEL R11, R6, R11, P0 ;  /* 0x0000000b060b7207 */ /* 0x000fe40000000000 */
[----:B------:R-:W-:Y:S02]  /*32d0*/  SEL R12, R5, R10, P0 ;  /* 0x0000000a050c7207 */ /* 0x000fe40000000000 */
[----:B------:R-:W-:-:S04]  /*32e0*/  ISETP.NE.U32.AND P1, PT, R11, RZ, PT ;  /* 0x000000ff0b00720c */ /* 0x000fc80003f25070 */
[----:B------:R-:W-:Y:S01]  /*32f0*/  SEL R5, R12, R11, !P1 ;  /* 0x0000000b0c057207 */ /* 0x000fe20004800000 */
[----:B------:R-:W-:-:S05]  /*3300*/  @!P0 IMAD.MOV R8, RZ, RZ, -R8 ;  /* 0x000000ffff088224 */ /* 0x000fca00078e0a08 */
[----:B------:R-:W0:Y:S02]  /*3310*/  FLO.U32 R5, R5 ;  /* 0x0000000500057300 */ /* 0x000e2400000e0000 */
[C---:B0-----:R-:W-:Y:S02]  /*3320*/  IADD3 R13, PT, PT, -R5.reuse, 0x1f, RZ ;  /* 0x0000001f050d7810 */ /* 0x041fe40007ffe1ff */
[----:B------:R-:W-:-:S03]  /*3330*/  IADD3 R10, PT, PT, -R5, 0x3f, RZ ;  /* 0x0000003f050a7810 */ /* 0x000fc60007ffe1ff */
[----:B------:R-:W-:Y:S01]  /*3340*/  @P1 IMAD.MOV R10, RZ, RZ, R13 ;  /* 0x000000ffff0a1224 */ /* 0x000fe200078e020d */
[----:B------:R-:W-:-:S04]  /*3350*/  SEL R13, R4, R9, P0 ;  /* 0x00000009040d7207 */ /* 0x000fc80000000000 */
[----:B------:R-:W-:-:S13]  /*3360*/  ISETP.NE.AND P1, PT, R10, RZ, PT ;  /* 0x000000ff0a00720c */ /* 0x000fda0003f25270 */
[----:B------:R-:W-:Y:S05]  /*3370*/  @!P1 BRA `(.L_x_56) ;  /* 0x0000000000289947 */ /* 0x000fea0003800000 */
[----:B------:R-:W-:Y:S02]  /*3380*/  LOP3.LUT R5, R10, 0x3f, RZ, 0xc0, !PT ;  /* 0x0000003f0a057812 */ /* 0x000fe400078ec0ff */
[--C-:B------:R-:W-:Y:S02]  /*3390*/  SHF.R.U64 R9, R8, 0x1, R13.reuse ;  /* 0x0000000108097819 */ /* 0x100fe4000000120d */
[----:B------:R-:W-:Y:S02]  /*33a0*/  SHF.R.U32.HI R13, RZ, 0x1, R13 ;  /* 0x00000001ff0d7819 */ /* 0x000fe4000001160d */
[----:B------:R-:W-:Y:S02]  /*33b0*/  LOP3.LUT R4, R10, 0x3f, RZ, 0xc, !PT ;  /* 0x0000003f0a047812 */ /* 0x000fe400078e0cff */
[CC--:B------:R-:W-:Y:S02]  /*33c0*/  SHF.L.U64.HI R11, R12.reuse, R5.reuse, R11 ;  /* 0x000000050c0b7219 */ /* 0x0c0fe4000001020b */
[----:B------:R-:W-:-:S02]  /*33d0*/  SHF.L.U32 R5, R12, R5, RZ ;  /* 0x000000050c057219 */ /* 0x000fc400000006ff */
[-CC-:B------:R-:W-:Y:S02]  /*33e0*/  SHF.R.U64 R12, R9, R4.reuse, R13.reuse ;  /* 0x00000004090c7219 */ /* 0x180fe4000000120d */
[----:B------:R-:W-:Y:S02]  /*33f0*/  SHF.R.U32.HI R4, RZ, R4, R13 ;  /* 0x00000004ff047219 */ /* 0x000fe4000001160d */
[----:B------:R-:W-:Y:S02]  /*3400*/  LOP3.LUT R12, R5, R12, RZ, 0xfc, !PT ;  /* 0x0000000c050c7212 */ /* 0x000fe400078efcff */
[----:B------:R-:W-:-:S07]  /*3410*/  LOP3.LUT R11, R11, R4, RZ, 0xfc, !PT ;  /* 0x000000040b0b7212 */ /* 0x000fce00078efcff */
.L_x_56:
[----:B------:R-:W-:Y:S05]  /*3420*/  BSYNC.RECONVERGENT B2 ;  /* 0x0000000000027941 */ /* 0x000fea0003800200 */
.L_x_55:
[----:B------:R-:W-:Y:S01]  /*3430*/  IMAD.WIDE.U32 R8, R12, 0x2168c235, RZ ;  /* 0x2168c2350c087825 */ /* 0x000fe200078e00ff */
[----:B------:R-:W-:-:S03]  /*3440*/  SHF.R.U32.HI R7, RZ, 0x1e, R7 ;  /* 0x0000001eff077819 */ /* 0x000fc60000011607 */
[----:B------:R-:W-:Y:S01]  /*3450*/  IMAD.MOV.U32 R4, RZ, RZ, R9 ;  /* 0x000000ffff047224 */ /* 0x000fe200078e0009 */
[----:B------:R-:W-:Y:S01]  /*3460*/  IADD3 RZ, P1, PT, R8, R8, RZ ;  /* 0x0000000808ff7210 */ /* 0x000fe20007f3e0ff */
[----:B------:R-:W-:Y:S01]  /*3470*/  IMAD.MOV.U32 R5, RZ, RZ, RZ ;  /* 0x000000ffff057224 */ /* 0x000fe200078e00ff */
[----:B------:R-:W-:Y:S01]  /*3480*/  LEA.HI R6, R6, R7, RZ, 0x1 ;  /* 0x0000000706067211 */ /* 0x000fe200078f08ff */
[----:B------:R-:W-:-:S04]  /*3490*/  IMAD.HI.U32 R9, R11, -0x36f0255e, RZ ;  /* 0xc90fdaa20b097827 */ /* 0x000fc800078e00ff */
[----:B------:R-:W-:-:S04]  /*34a0*/  IMAD.WIDE.U32 R4, R12, -0x36f0255e, R4 ;  /* 0xc90fdaa20c047825 */ /* 0x000fc800078e0004 */
[----:B------:R-:W-:-:S04]  /*34b0*/  IMAD.WIDE.U32 R4, P2, R11, 0x2168c235, R4 ;  /* 0x2168c2350b047825 */ /* 0x000fc80007840004 */
[----:B------:R-:W-:Y:S01]  /*34c0*/  IMAD R11, R11, -0x36f0255e, RZ ;  /* 0xc90fdaa20b0b7824 */ /* 0x000fe200078e02ff */
[----:B------:R-:W-:Y:S01]  /*34d0*/  IADD3.X RZ, P1, PT, R4, R4, RZ, P1, !PT ;  /* 0x0000000404ff7210 */ /* 0x000fe20000f3e4ff */
[----:B------:R-:W-:-:S03]  /*34e0*/  IMAD.X R8, RZ, RZ, R9, P2 ;  /* 0x000000ffff087224 */ /* 0x000fc600010e0609 */
[----:B------:R-:W-:-:S04]  /*34f0*/  IADD3 R5, P2, PT, R11, R5, RZ ;  /* 0x000000050b057210 */ /* 0x000fc80007f5e0ff */
[C---:B------:R-:W-:Y:S01]  /*3500*/  ISETP.GT.U32.AND P3, PT, R5.reuse, RZ, PT ;  /* 0x000000ff0500720c */ /* 0x040fe20003f64070 */
[----:B------:R-:W-:Y:S01]  /*3510*/  IMAD.X R8, RZ, RZ, R8, P2 ;  /* 0x000000ffff087224 */ /* 0x000fe200010e0608 */
[----:B------:R-:W-:-:S04]  /*3520*/  IADD3.X R4, P2, PT, R5, R5, RZ, P1, !PT ;  /* 0x0000000505047210 */ /* 0x000fc80000f5e4ff */
[C---:B------:R-:W-:Y:S01]  /*3530*/  ISETP.GT.AND.EX P1, PT, R8.reuse, RZ, PT, P3 ;  /* 0x000000ff0800720c */ /* 0x040fe20003f24330 */
[----:B------:R-:W-:-:S03]  /*3540*/  IMAD.X R9, R8, 0x1, R8, P2 ;  /* 0x0000000108097824 */ /* 0x000fc600010e0608 */
[----:B------:R-:W-:Y:S02]  /*3550*/  SEL R4, R4, R5, P1 ;  /* 0x0000000504047207 */ /* 0x000fe40000800000 */
[----:B------:R-:W-:Y:S02]  /*3560*/  SEL R8, R9, R8, P1 ;  /* 0x0000000809087207 */ /* 0x000fe40000800000 */
[----:B------:R-:W-:Y:S02]  /*3570*/  IADD3 R13, P2, PT, R4, 0x1, RZ ;  /* 0x00000001040d7810 */ /* 0x000fe40007f5e0ff */
[----:B------:R-:W-:Y:S02]  /*3580*/  SEL R5, RZ, 0xffffffff, !P1 ;  /* 0xffffffffff057807 */ /* 0x000fe40004800000 */
[----:B------:R-:W-:Y:S01]  /*3590*/  LOP3.LUT P1, R4, R15, 0x80000000, RZ, 0xc0, !PT ;  /* 0x800000000f047812 */ /* 0x000fe2000782c0ff */
[----:B------:R-:W-:Y:S02]  /*35a0*/  IMAD.X R8, RZ, RZ, R8, P2 ;  /* 0x000000ffff087224 */ /* 0x000fe400010e0608 */
[----:B------:R-:W-:Y:S01]  /*35b0*/  IMAD.IADD R5, R5, 0x1, -R10 ;  /* 0x0000000105057824 */ /* 0x000fe200078e0a0a */
[----:B------:R-:W-:-:S02]  /*35c0*/  @!P0 LOP3.LUT R4, R4, 0x80000000, RZ, 0x3c, !PT ;  /* 0x8000000004048812 */ /* 0x000fc400078e3cff */
[----:B------:R-:W-:Y:S01]  /*35d0*/  SHF.R.U64 R13, R13, 0xa, R8 ;  /* 0x0000000a0d0d7819 */ /* 0x000fe20000001208 */
[----:B------:R-:W-:-:S03]  /*35e0*/  IMAD.SHL.U32 R5, R5, 0x100000, RZ ;  /* 0x0010000005057824 */ /* 0x000fc600078e00ff */
[----:B------:R-:W-:-:S03]  /*35f0*/  IADD3 R13, P2, PT, R13, 0x1, RZ ;  /* 0x000000010d0d7810 */ /* 0x000fc60007f5e0ff */
[----:B------:R-:W-:Y:S01]  /*3600*/  @P1 IMAD.MOV R6, RZ, RZ, -R6 ;  /* 0x000000ffff061224 */ /* 0x000fe200078e0a06 */
[----:B------:R-:W-:-:S04]  /*3610*/  LEA.HI.X R8, R8, RZ, RZ, 0x16, P2 ;  /* 0x000000ff08087211 */ /* 0x000fc800010fb4ff */
[--C-:B------:R-:W-:Y:S02]  /*3620*/  SHF.R.U64 R13, R13, 0x1, R8.reuse ;  /* 0x000000010d0d7819 */ /* 0x100fe40000001208 */
[----:B------:R-:W-:Y:S02]  /*3630*/  SHF.R.U32.HI R8, RZ, 0x1, R8 ;  /* 0x00000001ff087819 */ /* 0x000fe40000011608 */
[----:B------:R-:W-:-:S04]  /*3640*/  IADD3 R13, P2, P3, RZ, RZ, R13 ;  /* 0x000000ffff0d7210 */ /* 0x000fc80007b5e00d */
[----:B------:R-:W-:-:S04]  /*3650*/  IADD3.X R5, PT, PT, R5, 0x3fe00000, R8, P2, P3 ;  /* 0x3fe0000005057810 */ /* 0x000fc800017e6408 */
[----:B------:R-:W-:-:S07]  /*3660*/  LOP3.LUT R15, R5, R4, RZ, 0xfc, !PT ;  /* 0x00000004050f7212 */ /* 0x000fce00078efcff */
.L_x_50:
[----:B------:R-:W-:Y:S02]  /*3670*/  IMAD.MOV.U32 R25, RZ, RZ, 0x0 ;  /* 0x00000000ff197424 */ /* 0x000fe400078e00ff */
[----:B------:R-:W-:Y:S02]  /*3680*/  IMAD.MOV.U32 R4, RZ, RZ, R13 ;  /* 0x000000ffff047224 */ /* 0x000fe400078e000d */
[----:B------:R-:W-:Y:S01]  /*3690*/  IMAD.MOV.U32 R5, RZ, RZ, R15 ;  /* 0x000000ffff057224 */ /* 0x000fe200078e000f */
[----:B------:R-:W-:Y:S06]  /*36a0*/  RET.REL.NODEC R24 `(_Z16multiply_mix_addPPsPPPfS2_) ;  /* 0xffffffc818547950 */ /* 0x000fec0003c3ffff */
.L_x_57:
[----:B------:R-:W-:-:S00]  /*36b0*/  BRA `(.L_x_57) ;  /* 0xfffffffc00fc7947 */ /* 0x000fc0000383ffff */
[----:B------:R-:W-:-:S00]  /*36c0*/  NOP ;  /* 0x0000000000007918 */ /* 0x000fc00000000000 */
        /* <DEDUP_REMOVED lines=11> */
.L_x_71:


//--------------------- .text._Z16multiply_and_addPPPfS1_S0_ --------------------------
	.section	.text._Z16multiply_and_addPPPfS1_S0_,"ax",@progbits
	.align	128
        .global         _Z16multiply_and_addPPPfS1_S0_
        .type           _Z16multiply_and_addPPPfS1_S0_,@function
        .size           _Z16multiply_and_addPPPfS1_S0_,(.L_x_73 - _Z16multiply_and_addPPPfS1_S0_)
        .other          _Z16multiply_and_addPPPfS1_S0_,@"STO_CUDA_ENTRY STV_DEFAULT"
_Z16multiply_and_addPPPfS1_S0_:
.text._Z16multiply_and_addPPPfS1_S0_:
[----:B------:R-:W-:Y:S01]  /*0000*/  LDC R1, c[0x0][0x37c] ;  /* 0x0000df00ff017b82 */ /* 0x000fe20000000800 */
[----:B------:R-:W0:Y:S07]  /*0010*/  S2R R0, SR_TID.Y ;  /* 0x0000000000007919 */ /* 0x000e2e0000002200 */
[----:B------:R-:W0:Y:S01]  /*0020*/  LDC.64 R8, c[0x0][0x380] ;  /* 0x0000e000ff087b82 */ /* 0x000e220000000a00 */
[----:B------:R-:W1:Y:S01]  /*0030*/  LDCU.64 UR8, c[0x0][0x358] ;  /* 0x00006b00ff0877ac */ /* 0x000e620008000a00 */
[----:B------:R-:W2:Y:S06]  /*0040*/  S2R R2, SR_CTAID.Y ;  /* 0x0000000000027919 */ /* 0x000eac0000002600 */
[----:B------:R-:W3:Y:S01]  /*0050*/  LDC.64 R10, c[0x0][0x390] ;  /* 0x0000e400ff0a7b82 */ /* 0x000ee20000000a00 */
[----:B0-----:R-:W-:-:S06]  /*0060*/  IMAD.WIDE.U32 R8, R0, 0x8, R8 ;  /* 0x0000000800087825 */ /* 0x001fcc00078e0008 */
[----:B-1----:R-:W2:Y:S01]  /*0070*/  LDG.E.64 R8, desc[UR8][R8.64] ;  /* 0x0000000808087981 */ /* 0x002ea2000c1e1b00 */
[----:B---3--:R-:W-:-:S05]  /*0080*/  IMAD.WIDE.U32 R10, R0, 0x8, R10 ;  /* 0x00000008000a7825 */ /* 0x008fca00078e000a */
[----:B------:R-:W3:Y:S01]  /*0090*/  LDG.E.64 R12, desc[UR8][R10.64] ;  /* 0x000000080a0c7981 */ /* 0x000ee2000c1e1b00 */
[----:B------:R-:W0:Y:S01]  /*00a0*/  S2R R3, SR_CTAID.X ;  /* 0x0000000000037919 */ /* 0x000e220000002500 */
[----:B------:R-:W1:Y:S01]  /*00b0*/  S2R R5, SR_TID.X ;  /* 0x0000000000057919 */ /* 0x000e620000002100 */
[----:B------:R-:W0:Y:S01]  /*00c0*/  LDCU UR7, c[0x0][0x360] ;  /* 0x00006c00ff0777ac */ /* 0x000e220008000800 */
[----:B--2---:R-:W-:-:S06]  /*00d0*/  IMAD.WIDE.U32 R6, R2, 0x8, R8 ;  /* 0x0000000802067825 */ /* 0x004fcc00078e0008 */
[----:B------:R-:W2:Y:S01]  /*00e0*/  LDG.E.64 R6, desc[UR8][R6.64] ;  /* 0x0000000806067981 */ /* 0x000ea2000c1e1b00 */
[----:B0-----:R-:W-:Y:S01]  /*00f0*/  IMAD R4, R3, UR7, RZ ;  /* 0x0000000703047c24 */ /* 0x001fe2000f8e02ff */
[----:B-1----:R-:W-:-:S04]  /*0100*/  SHF.L.U32 R9, R5, 0x2, RZ ;  /* 0x0000000205097819 */ /* 0x002fc800000006ff */
[----:B------:R-:W-:Y:S02]  /*0110*/  I2FP.F32.U32 R4, R4 ;  /* 0x0000000400047245 */ /* 0x000fe40000201000 */
[----:B------:R-:W-:-:S05]  /*0120*/  I2FP.F32.U32 R15, R9 ;  /* 0x00000009000f7245 */ /* 0x000fca0000201000 */
[----:B------:R-:W-:-:S04]  /*0130*/  FFMA R4, R4, 0.5, R15 ;  /* 0x3f00000004047823 */ /* 0x000fc8000000000f */
[----:B------:R-:W0:Y:S01]  /*0140*/  F2I.U32.TRUNC.NTZ R15, R4 ;  /* 0x00000004000f7305 */ /* 0x000e22000020f000 */
[----:B---3--:R-:W-:-:S05]  /*0150*/  IMAD.WIDE.U32 R8, R9, 0x4, R12 ;  /* 0x0000000409087825 */ /* 0x008fca00078e000c */
[----:B------:R-:W3:Y:S01]  /*0160*/  LDG.E R21, desc[UR8][R8.64+0x4] ;  /* 0x0000040808157981 */ /* 0x000ee2000c1e1900 */
[C---:B0-----:R-:W-:Y:S02]  /*0170*/  IADD3 R17, PT, PT, R15.reuse, 0x1, RZ ;  /* 0x000000010f117810 */ /* 0x041fe40007ffe0ff */
[C---:B------:R-:W-:Y:S01]  /*0180*/  IADD3 R19, PT, PT, R15.reuse, 0x3, RZ ;  /* 0x000000030f137810 */ /* 0x040fe20007ffe0ff */
[----:B--2---:R-:W-:-:S04]  /*0190*/  IMAD.WIDE.U32 R10, R15, 0x4, R6 ;  /* 0x000000040f0a7825 */ /* 0x004fc800078e0006 */
[--C-:B------:R-:W-:Y:S01]  /*01a0*/  IMAD.WIDE.U32 R12, R17, 0x4, R6.reuse ;  /* 0x00000004110c7825 */ /* 0x100fe200078e0006 */
[----:B------:R-:W-:Y:S01]  /*01b0*/  IADD3 R17, PT, PT, R15, 0x2, RZ ;  /* 0x000000020f117810 */ /* 0x000fe20007ffe0ff */
[----:B------:R-:W3:Y:S02]  /*01c0*/  LDG.E R10, desc[UR8][R10.64] ;  /* 0x000000080a0a7981 */ /* 0x000ee4000c1e1900 */
[--C-:B------:R-:W-:Y:S02]  /*01d0*/  IMAD.WIDE.U32 R14, R19, 0x4, R6.reuse ;  /* 0x00000004130e7825 */ /* 0x100fe400078e0006 */
[----:B------:R-:W2:Y:S02]  /*01e0*/  LDG.E R12, desc[UR8][R12.64] ;  /* 0x000000080c0c7981 */ /* 0x000ea4000c1e1900 */
[----:B------:R-:W-:Y:S02]  /*01f0*/  IMAD.WIDE.U32 R6, R17, 0x4, R6 ;  /* 0x0000000411067825 */ /* 0x000fe400078e0006 */
[----:B------:R-:W4:Y:S04]  /*0200*/  LDG.E R19, desc[UR8][R8.64] ;  /* 0x0000000808137981 */ /* 0x000f28000c1e1900 */
[----:B------:R-:W5:Y:S04]  /*0210*/  LDG.E R14, desc[UR8][R14.64] ;  /* 0x000000080e0e7981 */ /* 0x000f68000c1e1900 */
[----:B------:R-:W5:Y:S04]  /*0220*/  LDG.E R17, desc[UR8][R8.64+0x8] ;  /* 0x0000080808117981 */ /* 0x000f68000c1e1900 */
[----:B------:R0:W5:Y:S04]  /*0230*/  LDG.E R6, desc[UR8][R6.64] ;  /* 0x0000000806067981 */ /* 0x000168000c1e1900 */
[----:B------:R1:W5:Y:S01]  /*0240*/  LDG.E R11, desc[UR8][R8.64+0xc] ;  /* 0x00000c08080b7981 */ /* 0x000362000c1e1900 */
[----:B------:R-:W1:Y:S01]  /*0250*/  S2UR UR6, SR_CgaCtaId ;  /* 0x00000000000679c3 */ /* 0x000e620000008800 */
[----:B------:R-:W-:-:S02]  /*0260*/  UMOV UR4, 0x400 ;  /* 0x0000040000047882 */ /* 0x000fc40000000000 */
[----:B------:R-:W-:Y:S01]  /*0270*/  UIADD3 UR5, UPT, UPT, UR4, 0x1000, URZ ;  /* 0x0000100004057890 */ /* 0x000fe2000fffe0ff */
[----:B0-----:R-:W-:Y:S01]  /*0280*/  IMAD R7, R0, UR7, R5 ;  /* 0x0000000700077c24 */ /* 0x001fe2000f8e0205 */
[----:B-1----:R-:W-:Y:S02]  /*0290*/  ULEA UR4, UR6, UR4, 0x18 ;  /* 0x0000000406047291 */ /* 0x002fe4000f8ec0ff */
[----:B------:R-:W-:-:S06]  /*02a0*/  ULEA UR5, UR6, UR5, 0x18 ;  /* 0x0000000506057291 */ /* 0x000fcc000f8ec0ff */
[----:B------:R-:W-:Y:S01]  /*02b0*/  LEA R4, R7, UR5, 0x2 ;  /* 0x0000000507047c11 */ /* 0x000fe2000f8e10ff */
[----:B------:R-:W-:-:S04]  /*02c0*/  ULOP3.LUT UR6, UR7, 0x1, URZ, 0xc0, !UPT ;  /* 0x0000000107067892 */ /* 0x000fc8000f8ec0ff */
[----:B------:R-:W-:Y:S01]  /*02d0*/  UISETP.NE.U32.AND UP0, UPT, UR6, 0x1, UPT ;  /* 0x000000010600788c */ /* 0x000fe2000bf05070 */
[----:B------:R-:W-:Y:S01]  /*02e0*/  MOV R8, UR7 ;  /* 0x0000000700087c02 */ /* 0x000fe20008000f00 */
[-C--:B---3--:R-:W-:Y:S01]  /*02f0*/  FMUL R23, R10, R21.reuse ;  /* 0x000000150a177220 */ /* 0x088fe20000400000 */
[----:B--2---:R-:W-:-:S03]  /*0300*/  FMUL R21, R12, R21 ;  /* 0x000000150c157220 */ /* 0x004fc60000400000 */
[-C--:B----4-:R-:W-:Y:S01]  /*0310*/  FFMA R23, R12, R19.reuse, R23 ;  /* 0x000000130c177223 */ /* 0x090fe20000000017 */
[----:B------:R-:W-:-:S03]  /*0320*/  FFMA R21, R10, R19, -R21 ;  /* 0x000000130a157223 */ /* 0x000fc60000000815 */
[-C--:B-----5:R-:W-:Y:S01]  /*0330*/  FFMA R23, R14, R17.reuse, R23 ;  /* 0x000000110e177223 */ /* 0x0a0fe20000000017 */
[----:B------:R-:W-:-:S03]  /*0340*/  FFMA R21, R6, R17, R21 ;  /* 0x0000001106157223 */ /* 0x000fc60000000015 */
[-C--:B------:R-:W-:Y:S01]  /*0350*/  FFMA R23, R6, R11.reuse, R23 ;  /* 0x0000000b06177223 */ /* 0x080fe20000000017 */
[----:B------:R-:W-:Y:S01]  /*0360*/  FFMA R21, -R14, R11, R21 ;  /* 0x0000000b0e157223 */ /* 0x000fe20000000115 */
[----:B------:R-:W-:-:S05]  /*0370*/  LEA R6, R7, UR4, 0x2 ;  /* 0x0000000407067c11 */ /* 0x000fca000f8e10ff */
[----:B------:R0:W-:Y:S04]  /*0380*/  STS [R6], R21 ;  /* 0x0000001506007388 */ /* 0x0001e80000000800 */
[----:B------:R0:W-:Y:S01]  /*0390*/  STS [R4], R23 ;  /* 0x0000001704007388 */ /* 0x0001e20000000800 */
[----:B------:R-:W-:Y:S06]  /*03a0*/  BAR.SYNC.DEFER_BLOCKING 0x0 ;  /* 0x0000000000007b1d */ /* 0x000fec0000010000 */
[----:B------:R-:W-:Y:S05]  /*03b0*/  BRA.U !UP0, `(.L_x_58) ;  /* 0x0000000108507547 */ /* 0x000fea000b800000 */
[----:B------:R-:W-:-:S07]  /*03c0*/  MOV R9, R8 ;  /* 0x0000000800097202 */ /* 0x000fce0000000f00 */
.L_x_61:
[----:B------:R-:W-:Y:S01]  /*03d0*/  SHF.R.U32.HI R8, RZ, 0x1, R9 ;  /* 0x00000001ff087819 */ /* 0x000fe20000011609 */
[----:B------:R-:W-:Y:S03]  /*03e0*/  BSSY.RECONVERGENT B0, `(.L_x_59) ;  /* 0x000000d000007945 */ /* 0x000fe60003800200 */
[----:B------:R-:W-:-:S13]  /*03f0*/  ISETP.GE.U32.AND P0, PT, R5, R8, PT ;  /* 0x000000080500720c */ /* 0x000fda0003f06070 */
[----:B-1----:R-:W-:Y:S05]  /*0400*/  @P0 BRA `(.L_x_60) ;  /* 0x0000000000280947 */ /* 0x002fea0003800000 */
[C---:B------:R-:W-:Y:S01]  /*0410*/  LEA R10, R9.reuse, R6, 0x1 ;  /* 0x00000006090a7211 */ /* 0x040fe200078e08ff */
[----:B------:R-:W-:Y:S01]  /*0420*/  LDS R11, [R6] ;  /* 0x00000000060b7984 */ /* 0x000fe20000000800 */
[----:B------:R-:W-:-:S04]  /*0430*/  LEA R12, R9, R4, 0x1 ;  /* 0x00000004090c7211 */ /* 0x000fc800078e08ff */
[----:B------:R-:W1:Y:S02]  /*0440*/  LDS R10, [R10] ;  /* 0x000000000a0a7984 */ /* 0x000e640000000800 */
[----:B-1----:R-:W-:-:S05]  /*0450*/  FADD R11, R10, R11 ;  /* 0x0000000b0a0b7221 */ /* 0x002fca0000000000 */
[----:B------:R-:W-:Y:S04]  /*0460*/  STS [R6], R11 ;  /* 0x0000000b06007388 */ /* 0x000fe80000000800 */
[----:B------:R-:W-:Y:S04]  /*0470*/  LDS R12, [R12] ;  /* 0x000000000c0c7984 */ /* 0x000fe80000000800 */
[----:B------:R-:W1:Y:S02]  /*0480*/  LDS R13, [R4] ;  /* 0x00000000040d7984 */ /* 0x000e640000000800 */
[----:B-1----:R-:W-:-:S05]  /*0490*/  FADD R13, R12, R13 ;  /* 0x0000000d0c0d7221 */ /* 0x002fca0000000000 */
[----:B------:R1:W-:Y:S02]  /*04a0*/  STS [R4], R13 ;  /* 0x0000000d04007388 */ /* 0x0003e40000000800 */
.L_x_60:
[----:B------:R-:W-:Y:S05]  /*04b0*/  BSYNC.RECONVERGENT B0 ;  /* 0x0000000000007941 */ /* 0x000fea0003800200 */
.L_x_59:
[----:B------:R-:W-:Y:S01]  /*04c0*/  BAR.SYNC.DEFER_BLOCKING 0x0 ;  /* 0x0000000000007b1d */ /* 0x000fe20000010000 */
[----:B------:R-:W-:Y:S02]  /*04d0*/  LOP3.LUT P0, RZ, R9, 0x2, RZ, 0xc0, !PT ;  /* 0x0000000209ff7812 */ /* 0x000fe4000780c0ff */
[----:B------:R-:W-:-:S11]  /*04e0*/  MOV R9, R8 ;  /* 0x0000000800097202 */ /* 0x000fd60000000f00 */
[----:B------:R-:W-:Y:S05]  /*04f0*/  @!P0 BRA `(.L_x_61) ;  /* 0xfffffffc00b48947 */ /* 0x000fea000383ffff */
.L_x_58:
[----:B------:R-:W-:Y:S01]  /*0500*/  ISETP.GE.U32.AND P0, PT, R8, 0x2, PT ;  /* 0x000000020800780c */ /* 0x000fe20003f06070 */
[----:B------:R-:W-:Y:S03]  /*0510*/  BSSY.RECONVERGENT B0, `(.L_x_62) ;  /* 0x0000069000007945 */ /* 0x000fe60003800200 */
[----:B------:R-:W-:-:S13]  /*0520*/  ISETP.NE.OR P0, PT, R5, RZ, !P0 ;  /* 0x000000ff0500720c */ /* 0x000fda0004705670 */
[----:B------:R-:W-:Y:S05]  /*0530*/  @P0 BRA `(.L_x_63) ;  /* 0x0000000400980947 */ /* 0x000fea0003800000 */
[----:B-1----:R1:W2:Y:S01]  /*0540*/  LDS R13, [R6] ;  /* 0x00000000060d7984 */ /* 0x0022a20000000800 */
[C---:B------:R-:W-:Y:S01]  /*0550*/  IADD3 R9, PT, PT, R8.reuse, -0x2, RZ ;  /* 0xfffffffe08097810 */ /* 0x040fe20007ffe0ff */
[----:B------:R-:W-:Y:S01]  /*0560*/  HFMA2 R15, -RZ, RZ, 0, 5.9604644775390625e-08 ;  /* 0x00000001ff0f7431 */ /* 0x000fe200000001ff */
[----:B------:R-:W-:Y:S01]  /*0570*/  IADD3 R8, PT, PT, R8, -0x1, RZ ;  /* 0xffffffff08087810 */ /* 0x000fe20007ffe0ff */
[----:B------:R1:W3:Y:S01]  /*0580*/  LDS R11, [R4] ;  /* 0x00000000040b7984 */ /* 0x0002e20000000800 */
[----:B------:R-:W-:Y:S02]  /*0590*/  ISETP.GE.U32.AND P0, PT, R9, 0x7, PT ;  /* 0x000000070900780c */ /* 0x000fe40003f06070 */
[----:B------:R-:W-:-:S11]  /*05a0*/  LOP3.LUT R9, R8, 0x7, RZ, 0xc0, !PT ;  /* 0x0000000708097812 */ /* 0x000fd600078ec0ff */
[----:B-1----:R-:W-:Y:S05]  /*05b0*/  @!P0 BRA `(.L_x_64) ;  /* 0x0000000000b48947 */ /* 0x002fea0003800000 */
[----:B------:R-:W-:Y:S02]  /*05c0*/  LEA R12, R7, 0x10, 0x2 ;  /* 0x00000010070c7811 */ /* 0x000fe400078e10ff */
[----:B------:R-:W-:Y:S02]  /*05d0*/  LOP3.LUT R14, R8, 0xfffffff8, RZ, 0xc0, !PT ;  /* 0xfffffff8080e7812 */ /* 0x000fe400078ec0ff */
[C---:B------:R-:W-:Y:S02]  /*05e0*/  IADD3 R10, PT, PT, R12.reuse, UR4, RZ ;  /* 0x000000040c0a7c10 */ /* 0x040fe4000fffe0ff */
[----:B------:R-:W-:Y:S02]  /*05f0*/  MOV R7, RZ ;  /* 0x000000ff00077202 */ /* 0x000fe40000000f00 */
[----:B------:R-:W-:Y:S02]  /*0600*/  IADD3 R12, PT, PT, R12, UR5, RZ ;  /* 0x000000050c0c7c10 */ /* 0x000fe4000fffe0ff */
[----:B------:R-:W-:-:S07]  /*0610*/  IADD3 R14, PT, PT, -R14, RZ, RZ ;  /* 0x000000ff0e0e7210 */ /* 0x000fce0007ffe1ff */
.L_x_65:
[----:B------:R-:W2:Y:S01]  /*0620*/  LDS R22, [R10+-0xc] ;  /* 0xfffff4000a167984 */ /* 0x000ea20000000800 */
[----:B------:R-:W-:Y:S02]  /*0630*/  IADD3 R14, PT, PT, R14, 0x8, RZ ;  /* 0x000000080e0e7810 */ /* 0x000fe40007ffe0ff */
[----:B------:R-:W-:Y:S01]  /*0640*/  IADD3 R7, PT, PT, R7, 0x8, RZ ;  /* 0x0000000807077810 */ /* 0x000fe20007ffe0ff */
[----:B------:R-:W3:Y:S01]  /*0650*/  LDS R24, [R12+-0xc] ;  /* 0xfffff4000c187984 */ /* 0x000ee20000000800 */
[----:B------:R-:W-:-:S03]  /*0660*/  ISETP.NE.AND P0, PT, R14, RZ, PT ;  /* 0x000000ff0e00720c */ /* 0x000fc60003f05270 */
[----:B------:R-:W1:Y:S04]  /*0670*/  LDS R26, [R10+-0x8] ;  /* 0xfffff8000a1a7984 */ /* 0x000e680000000800 */
[----:B0-----:R-:W0:Y:S04]  /*0680*/  LDS R21, [R12+-0x8] ;  /* 0xfffff8000c157984 */ /* 0x001e280000000800 */
[----:B------:R-:W4:Y:S04]  /*0690*/  LDS R15, [R10+-0x4] ;  /* 0xfffffc000a0f7984 */ /* 0x000f280000000800 */
[----:B------:R-:W5:Y:S04]  /*06a0*/  LDS R16, [R12+-0x4] ;  /* 0xfffffc000c107984 */ /* 0x000f680000000800 */
[----:B------:R-:W5:Y:S04]  /*06b0*/  LDS R17, [R10] ;  /* 0x000000000a117984 */ /* 0x000f680000000800 */
[----:B------:R-:W5:Y:S04]  /*06c0*/  LDS R18, [R12] ;  /* 0x000000000c127984 */ /* 0x000f680000000800 */
[----:B------:R-:W5:Y:S04]  /*06d0*/  LDS R19, [R10+0x4] ;  /* 0x000004000a137984 */ /* 0x000f680000000800 */
[----:B------:R-:W5:Y:S01]  /*06e0*/  LDS R20, [R12+0x4] ;  /* 0x000004000c147984 */ /* 0x000f620000000800 */
[----:B--2---:R-:W-:-:S03]  /*06f0*/  FADD R23, R22, R13 ;  /* 0x0000000d16177221 */ /* 0x004fc60000000000 */
[----:B------:R-:W2:Y:S01]  /*0700*/  LDS R13, [R10+0x8] ;  /* 0x000008000a0d7984 */ /* 0x000ea20000000800 */
[----:B---3--:R-:W-:-:S03]  /*0710*/  FADD R24, R24, R11 ;  /* 0x0000000b18187221 */ /* 0x008fc60000000000 */
[----:B------:R-:W3:Y:S01]  /*0720*/  LDS R22, [R12+0x8] ;  /* 0x000008000c167984 */ /* 0x000ee20000000800 */
[----:B-1----:R-:W-:-:S03]  /*0730*/  FADD R26, R23, R26 ;  /* 0x0000001a171a7221 */ /* 0x002fc60000000000 */
[----:B------:R-:W1:Y:S01]  /*0740*/  LDS R11, [R10+0xc] ;  /* 0x00000c000a0b7984 */ /* 0x000e620000000800 */
[----:B0-----:R-:W-:-:S03]  /*0750*/  FADD R25, R24, R21 ;  /* 0x0000001518197221 */ /* 0x001fc60000000000 */
[----:B------:R-:W0:Y:S01]  /*0760*/  LDS R23, [R12+0xc] ;  /* 0x00000c000c177984 */ /* 0x000e220000000800 */
[----:B----4-:R-:W-:-:S03]  /*0770*/  FADD R26, R26, R15 ;  /* 0x0000000f1a1a7221 */ /* 0x010fc60000000000 */
[----:B------:R4:W0:Y:S01]  /*0780*/  LDS R24, [R10+0x10] ;  /* 0x000010000a187984 */ /* 0x0008220000000800 */
[----:B-----5:R-:W-:-:S03]  /*0790*/  FADD R25, R25, R16 ;  /* 0x0000001019197221 */ /* 0x020fc60000000000 */
[----:B------:R5:W0:Y:S01]  /*07a0*/  LDS R21, [R12+0x10] ;  /* 0x000010000c157984 */ /* 0x000a220000000800 */
[----:B------:R-:W-:Y:S01]  /*07b0*/  FADD R26, R26, R17 ;  /* 0x000000111a1a7221 */ /* 0x000fe20000000000 */
[----:B----4-:R-:W-:Y:S01]  /*07c0*/  IADD3 R10, PT, PT, R10, 0x20, RZ ;  /* 0x000000200a0a7810 */ /* 0x010fe20007ffe0ff */
[----:B------:R-:W-:Y:S01]  /*07d0*/  FADD R25, R25, R18 ;  /* 0x0000001219197221 */ /* 0x000fe20000000000 */
[----:B-----5:R-:W-:Y:S01]  /*07e0*/  IADD3 R12, PT, PT, R12, 0x20, RZ ;  /* 0x000000200c0c7810 */ /* 0x020fe20007ffe0ff */
[----:B------:R-:W-:Y:S02]  /*07f0*/  FADD R26, R26, R19 ;  /* 0x000000131a1a7221 */ /* 0x000fe40000000000 */
[----:B------:R-:W-:Y:S02]  /*0800*/  FADD R25, R25, R20 ;  /* 0x0000001419197221 */ /* 0x000fe40000000000 */
[----:B--2---:R-:W-:Y:S02]  /*0810*/  FADD R26, R26, R13 ;  /* 0x0000000d1a1a7221 */ /* 0x004fe40000000000 */
[----:B---3--:R-:W-:-:S02]  /*0820*/  FADD R22, R25, R22 ;  /* 0x0000001619167221 */ /* 0x008fc40000000000 */
[----:B-1----:R-:W-:Y:S02]  /*0830*/  FADD R11, R26, R11 ;  /* 0x0000000b1a0b7221 */ /* 0x002fe40000000000 */
[----:B0-----:R-:W-:Y:S02]  /*0840*/  FADD R22, R22, R23 ;  /* 0x0000001716167221 */ /* 0x001fe40000000000 */
[----:B------:R-:W-:Y:S02]  /*0850*/  FADD R13, R11, R24 ;  /* 0x000000180b0d7221 */ /* 0x000fe40000000000 */
[----:B------:R-:W-:Y:S01]  /*0860*/  FADD R11, R22, R21 ;  /* 0x00000015160b7221 */ /* 0x000fe20000000000 */
[----:B------:R-:W-:Y:S06]  /*0870*/  @P0 BRA `(.L_x_65) ;  /* 0xfffffffc00680947 */ /* 0x000fec000383ffff */
[----:B------:R-:W-:-:S07]  /*0880*/  IADD3 R15, PT, PT, R7, 0x1, RZ ;  /* 0x00000001070f7810 */ /* 0x000fce0007ffe0ff */
.L_x_64:
[----:B------:R-:W-:-:S13]  /*0890*/  ISETP.NE.AND P0, PT, R9, RZ, PT ;  /* 0x000000ff0900720c */ /* 0x000fda0003f05270 */
[----:B------:R-:W-:Y:S05]  /*08a0*/  @!P0 BRA `(.L_x_66) ;  /* 0x0000000000b48947 */ /* 0x000fea0003800000 */
[----:B------:R-:W-:Y:S02]  /*08b0*/  ISETP.GE.U32.AND P0, PT, R9, 0x4, PT ;  /* 0x000000040900780c */ /* 0x000fe40003f06070 */
[----:B------:R-:W-:-:S04]  /*08c0*/  LOP3.LUT R14, R8, 0x3, RZ, 0xc0, !PT ;  /* 0x00000003080e7812 */ /* 0x000fc800078ec0ff */
[----:B------:R-:W-:-:S07]  /*08d0*/  ISETP.NE.AND P1, PT, R14, RZ, PT ;  /* 0x000000ff0e00720c */ /* 0x000fce0003f25270 */
[----:B------:R-:W-:Y:S06]  /*08e0*/  @!P0 BRA `(.L_x_67) ;  /* 0x00000000004c8947 */ /* 0x000fec0003800000 */
[C---:B------:R-:W-:Y:S02]  /*08f0*/  LEA R7, R15.reuse, R6, 0x2 ;  /* 0x000000060f077211 */ /* 0x040fe400078e10ff */
[C---:B------:R-:W-:Y:S02]  /*0900*/  LEA R9, R15.reuse, R4, 0x2 ;  /* 0x000000040f097211 */ /* 0x040fe400078e10ff */
[----:B------:R-:W-:Y:S01]  /*0910*/  IADD3 R15, PT, PT, R15, 0x4, RZ ;  /* 0x000000040f0f7810 */ /* 0x000fe20007ffe0ff */
[----:B------:R-:W2:Y:S04]  /*0920*/  LDS R10, [R7] ;  /* 0x00000000070a7984 */ /* 0x000ea80000000800 */
[----:B------:R-:W3:Y:S04]  /*0930*/  LDS R12, [R9] ;  /* 0x00000000090c7984 */ /* 0x000ee80000000800 */
[----:B------:R-:W1:Y:S04]  /*0940*/  LDS R17, [R7+0x4] ;  /* 0x0000040007117984 */ /* 0x000e680000000800 */
[----:B------:R-:W4:Y:S04]  /*0950*/  LDS R19, [R9+0x4] ;  /* 0x0000040009137984 */ /* 0x000f280000000800 */
[----:B0-----:R-:W0:Y:S04]  /*0960*/  LDS R21, [R7+0x8] ;  /* 0x0000080007157984 */ /* 0x001e280000000800 */
[----:B------:R-:W5:Y:S04]  /*0970*/  LDS R23, [R9+0x8] ;  /* 0x0000080009177984 */ /* 0x000f680000000800 */
[----:B------:R-:W5:Y:S04]  /*0980*/  LDS R25, [R7+0xc] ;  /* 0x00000c0007197984 */ /* 0x000f680000000800 */
[----:B------:R-:W5:Y:S01]  /*0990*/  LDS R27, [R9+0xc] ;  /* 0x00000c00091b7984 */ /* 0x000f620000000800 */
[----:B--2---:R-:W-:Y:S01]  /*09a0*/  FADD R10, R13, R10 ;  /* 0x0000000a0d0a7221 */ /* 0x004fe20000000000 */
[----:B---3--:R-:W-:-:S03]  /*09b0*/  FADD R12, R11, R12 ;  /* 0x0000000c0b0c7221 */ /* 0x008fc60000000000 */
[----:B-1----:R-:W-:Y:S01]  /*09c0*/  FADD R10, R10, R17 ;  /* 0x000000110a0a7221 */ /* 0x002fe20000000000 */
[----:B----4-:R-:W-:-:S03]  /*09d0*/  FADD R12, R12, R19 ;  /* 0x000000130c0c7221 */ /* 0x010fc60000000000 */
[----:B0-----:R-:W-:Y:S01]  /*09e0*/  FADD R10, R10, R21 ;  /* 0x000000150a0a7221 */ /* 0x001fe20000000000 */
[----:B-----5:R-:W-:-:S03]  /*09f0*/  FADD R12, R12, R23 ;  /* 0x000000170c0c7221 */ /* 0x020fc60000000000 */
[----:B------:R-:W-:Y:S01]  /*0a00*/  FADD R13, R10, R25 ;  /* 0x000000190a0d7221 */ /* 0x000fe20000000000 */
[----:B------:R-:W-:-:S07]  /*0a10*/  FADD R11, R12, R27 ;  /* 0x0000001b0c0b7221 */ /* 0x000fce0000000000 */
.L_x_67:
[----:B------:R-:W-:Y:S05]  /*0a20*/  @!P1 BRA `(.L_x_66) ;  /* 0x0000000000549947 */ /* 0x000fea0003800000 */
[----:B------:R-:W-:Y:S02]  /*0a30*/  ISETP.NE.AND P0, PT, R14, 0x1, PT ;  /* 0x000000010e00780c */ /* 0x000fe40003f05270 */
[----:B------:R-:W-:-:S04]  /*0a40*/  LOP3.LUT R8, R8, 0x1, RZ, 0xc0, !PT ;  /* 0x0000000108087812 */ /* 0x000fc800078ec0ff */
[----:B------:R-:W-:-:S07]  /*0a50*/  ISETP.NE.U32.AND P1, PT, R8, 0x1, PT ;  /* 0x000000010800780c */ /* 0x000fce0003f25070 */
[----:B------:R-:W-:Y:S06]  /*0a60*/  @!P0 BRA `(.L_x_68) ;  /* 0x00000000002c8947 */ /* 0x000fec0003800000 */
[C---:B------:R-:W-:Y:S02]  /*0a70*/  LEA R7, R15.reuse, R6, 0x2 ;  /* 0x000000060f077211 */ /* 0x040fe400078e10ff */
[C---:B------:R-:W-:Y:S02]  /*0a80*/  LEA R9, R15.reuse, R4, 0x2 ;  /* 0x000000040f097211 */ /* 0x040fe400078e10ff */
[----:B------:R-:W-:Y:S01]  /*0a90*/  IADD3 R15, PT, PT, R15, 0x2, RZ ;  /* 0x000000020f0f7810 */ /* 0x000fe20007ffe0ff */
[----:B------:R-:W2:Y:S04]  /*0aa0*/  LDS R8, [R7] ;  /* 0x0000000007087984 */ /* 0x000ea80000000800 */
[----:B------:R-:W3:Y:S04]  /*0ab0*/  LDS R10, [R9] ;  /* 0x00000000090a7984 */ /* 0x000ee80000000800 */
[----:B------:R-:W1:Y:S04]  /*0ac0*/  LDS R17, [R7+0x4] ;  /* 0x0000040007117984 */ /* 0x000e680000000800 */
[----:B------:R-:W4:Y:S01]  /*0ad0*/  LDS R19, [R9+0x4] ;  /* 0x0000040009137984 */ /* 0x000f220000000800 */
[----:B--2---:R-:W-:Y:S01]  /*0ae0*/  FADD R8, R13, R8 ;  /* 0x000000080d087221 */ /* 0x004fe20000000000 */
[----:B---3--:R-:W-:-:S03]  /*0af0*/  FADD R10, R11, R10 ;  /* 0x0000000a0b0a7221 */ /* 0x008fc60000000000 */
[----:B-1----:R-:W-:Y:S01]  /*0b00*/  FADD R13, R8, R17 ;  /* 0x00000011080d7221 */ /* 0x002fe20000000000 */
[----:B----4-:R-:W-:-:S07]  /*0b10*/  FADD R11, R10, R19 ;  /* 0x000000130a0b7221 */ /* 0x010fce0000000000 */
.L_x_68:
[C---:B------:R-:W-:Y:S02]  /*0b20*/  @!P1 LEA R7, R15.reuse, R6, 0x2 ;  /* 0x000000060f079211 */ /* 0x040fe400078e10ff */
[----:B------:R-:W-:-:S03]  /*0b30*/  @!P1 LEA R15, R15, R4, 0x2 ;  /* 0x000000040f0f9211 */ /* 0x000fc600078e10ff */
[----:B------:R-:W2:Y:S04]  /*0b40*/  @!P1 LDS R8, [R7] ;  /* 0x0000000007089984 */ /* 0x000ea80000000800 */
[----:B------:R-:W3:Y:S01]  /*0b50*/  @!P1 LDS R10, [R15] ;  /* 0x000000000f0a9984 */ /* 0x000ee20000000800 */
[----:B--2---:R-:W-:Y:S01]  /*0b60*/  @!P1 FADD R13, R13, R8 ;  /* 0x000000080d0d9221 */ /* 0x004fe20000000000 */
[----:B---3--:R-:W-:-:S07]  /*0b70*/  @!P1 FADD R11, R11, R10 ;  /* 0x0000000a0b0b9221 */ /* 0x008fce0000000000 */
.L_x_66:
[----:B--2---:R2:W-:Y:S04]  /*0b80*/  STS [R6], R13 ;  /* 0x0000000d06007388 */ /* 0x0045e80000000800 */
[----:B---3--:R2:W-:Y:S02]  /*0b90*/  STS [R4], R11 ;  /* 0x0000000b04007388 */ /* 0x0085e40000000800 */
.L_x_63:
[----:B------:R-:W-:Y:S05]  /*0ba0*/  BSYNC.RECONVERGENT B0 ;  /* 0x0000000000007941 */ /* 0x000fea0003800200 */
.L_x_62:
[----:B------:R-:W-:Y:S01]  /*0bb0*/  BAR.SYNC.DEFER_BLOCKING 0x0 ;  /* 0x0000000000007b1d */ /* 0x000fe20000010000 */
[----:B------:R-:W-:-:S13]  /*0bc0*/  ISETP.NE.AND P0, PT, R5, RZ, PT ;  /* 0x000000ff0500720c */ /* 0x000fda0003f05270 */
[----:B------:R-:W-:Y:S05]  /*0bd0*/  @P0 EXIT ;  /* 0x000000000000094d */ /* 0x000fea0003800000 */
[----:B------:R-:W3:Y:S01]  /*0be0*/  LDC.64 R8, c[0x0][0x388] ;  /* 0x0000e200ff087b82 */ /* 0x000ee20000000a00 */
[----:B------:R-:W4:Y:S01]  /*0bf0*/  LDS R5, [R6] ;  /* 0x0000000006057984 */ /* 0x000f220000000800 */
[----:B------:R-:W-:-:S03]  /*0c00*/  SHF.L.U32 R3, R3, 0x1, RZ ;  /* 0x0000000103037819 */ /* 0x000fc600000006ff */
[----:B------:R-:W5:Y:S01]  /*0c10*/  LDS R7, [R4] ;  /* 0x0000000004077984 */ /* 0x000f620000000800 */
[----:B---3--:R-:W-:-:S05]  /*0c20*/  IMAD.WIDE.U32 R8, R0, 0x8, R8 ;  /* 0x0000000800087825 */ /* 0x008fca00078e0008 */
[----:B--2---:R-:W2:Y:S02]  /*0c30*/  LDG.E.64 R10, desc[UR8][R8.64] ;  /* 0x00000008080a7981 */ /* 0x004ea4000c1e1b00 */
[----:B--2---:R-:W-:-:S06]  /*0c40*/  IMAD.WIDE.U32 R10, R2, 0x8, R10 ;  /* 0x00000008020a7825 */ /* 0x004fcc00078e000a */
[----:B------:R-:W1:Y:S02]  /*0c50*/  LDG.E.64 R10, desc[UR8][R10.64] ;  /* 0x000000080a0a7981 */ /* 0x000e64000c1e1b00 */
[----:B-1----:R-:W-:-:S05]  /*0c60*/  IMAD.WIDE R12, R3, 0x4, R10 ;  /* 0x00000004030c7825 */ /* 0x002fca00078e020a */
[----:B----4-:R-:W-:Y:S04]  /*0c70*/  STG.E desc[UR8][R12.64], R5 ;  /* 0x000000050c007986 */ /* 0x010fe8000c101908 */
[----:B------:R-:W2:Y:S02]  /*0c80*/  LDG.E.64 R14, desc[UR8][R8.64] ;  /* 0x00000008080e7981 */ /* 0x000ea4000c1e1b00 */
[----:B--2---:R-:W-:-:S06]  /*0c90*/  IMAD.WIDE.U32 R14, R2, 0x8, R14 ;  /* 0x00000008020e7825 */ /* 0x004fcc00078e000e */
[----:B------:R-:W2:Y:S02]  /*0ca0*/  LDG.E.64 R14, desc[UR8][R14.64] ;  /* 0x000000080e0e7981 */ /* 0x000ea4000c1e1b00 */
[----:B--2---:R-:W-:-:S05]  /*0cb0*/  IMAD.WIDE R2, R3, 0x4, R14 ;  /* 0x0000000403027825 */ /* 0x004fca00078e020e */
[----:B-----5:R-:W-:Y:S01]  /*0cc0*/  STG.E desc[UR8][R2.64+0x4], R7 ;  /* 0x0000040702007986 */ /* 0x020fe2000c101908 */
[----:B------:R-:W-:Y:S05]  /*0cd0*/  EXIT ;  /* 0x000000000000794d */ /* 0x000fea0003800000 */
.L_x_69:
        /* <DEDUP_REMOVED lines=10> */
.L_x_73:


//--------------------- .nv.global.init           --------------------------
	.section	.nv.global.init,"aw",@progbits
	.align	16
.nv.global.init:
	.type		__cudart_sin_cos_coeffs,@object
	.size		__cudart_sin_cos_coeffs,(__cudart_i2opi_d - __cudart_sin_cos_coeffs)
__cudart_sin_cos_coeffs:
        /*0000*/ 	.byte	0x46, 0xd2, 0xb0, 0x2c, 0xf1, 0xe5, 0x5a, 0xbe, 0x92, 0xe3, 0xac, 0x69, 0xe3, 0x1d, 0xc7, 0x3e
        /*0010*/ 	.byte	0xa1, 0x62, 0xdb, 0x19, 0xa0, 0x01, 0x2a, 0xbf, 0x18, 0x08, 0x11, 0x11, 0x11, 0x11, 0x81, 0x3f
        /*0020*/ 	.byte	0x54, 0x55, 0x55, 0x55, 0x55, 0x55, 0xc5, 0xbf, 0x00, 0x00, 0x00, 0x00, 0x00, 0x00, 0x00, 0x00
        /*0030*/ 	.byte	0x00, 0x00, 0x00, 0x00, 0x00, 0x00, 0x00, 0x00, 0x64, 0x81, 0xfd, 0x20, 0x83, 0xff, 0xa8, 0xbd
        /*0040*/ 	.byte	0x28, 0x85, 0xef, 0xc1, 0xa7, 0xee, 0x21, 0x3e, 0xd9, 0xe6, 0x06, 0x8e, 0x4f, 0x7e, 0x92, 0xbe
        /*0050*/ 	.byte	0xe9, 0xbc, 0xdd, 0x19, 0xa0, 0x01, 0xfa, 0x3e, 0x47, 0x5d, 0xc1, 0x16, 0x6c, 0xc1, 0x56, 0xbf
        /*0060*/ 	.byte	0x51, 0x55, 0x55, 0x55, 0x55, 0x55, 0xa5, 0x3f, 0x00, 0x00, 0x00, 0x00, 0x00, 0x00, 0xe0, 0xbf
        /*0070*/ 	.byte	0x00, 0x00, 0x00, 0x00, 0x00, 0x00, 0xf0, 0x3f, 0x00, 0x00, 0x00, 0x00, 0x00, 0x00, 0x00, 0x00
	.type		__cudart_i2opi_d,@object
	.size		__cudart_i2opi_d,($str$1 - __cudart_i2opi_d)
__cudart_i2opi_d:
        /* <DEDUP_REMOVED lines=9> */
	.type		$str$1,@object
	.size		$str$1,($str - $str$1)
$str$1:
        /*0110*/ 	.byte	0x2f, 0x74, 0x6d, 0x70, 0x2f, 0x73, 0x61, 0x73, 0x73, 0x5f, 0x63, 0x75, 0x5f, 0x66, 0x39, 0x6b
        /*0120*/ 	.byte	0x63, 0x32, 0x38, 0x5f, 0x76, 0x2f, 0x6b, 0x2e, 0x63, 0x75, 0x00
	.type		$str,@object
	.size		$str,(__unnamed_1 - $str)
$str:
        /*012b*/ 	.byte	0x74, 0x73, 0x61, 0x6d, 0x70, 0x20, 0x3c, 0x3d, 0x20, 0x28, 0x34, 0x20, 0x2a, 0x20, 0x62, 0x6c
        /*013b*/ 	.byte	0x6f, 0x63, 0x6b, 0x44, 0x69, 0x6d, 0x2e, 0x78, 0x20, 0x2a, 0x20, 0x67, 0x72, 0x69, 0x64, 0x44
        /*014b*/ 	.byte	0x69, 0x6d, 0x2e, 0x78, 0x29, 0x00
	.type		__unnamed_1,@object
	.size		__unnamed_1,(.L_0 - __unnamed_1)
__unnamed_1:
        /*0151*/ 	.byte	0x76, 0x6f, 0x69, 0x64, 0x20, 0x6d, 0x75, 0x6c, 0x74, 0x69, 0x70, 0x6c, 0x79, 0x5f, 0x6d, 0x69
        /*0161*/ 	.byte	0x78, 0x5f, 0x61, 0x64, 0x64, 0x28, 0x73, 0x69, 0x67, 0x6e, 0x65, 0x64, 0x20, 0x73, 0x68, 0x6f
        /*0171*/ 	.byte	0x72, 0x74, 0x20, 0x2a, 0x2a, 0x2c, 0x20, 0x66, 0x6c, 0x6f, 0x61, 0x74, 0x20, 0x2a, 0x2a, 0x2a
        /*0181*/ 	.byte	0x2c, 0x20, 0x66, 0x6c, 0x6f, 0x61, 0x74, 0x20, 0x2a, 0x2a, 0x29, 0x00
.L_0:


//--------------------- .nv.shared._Z16multiply_mix_addPPsPPPfS2_ --------------------------
	.section	.nv.shared._Z16multiply_mix_addPPsPPPfS2_,"aw",@nobits
	.sectionflags	@""
	.align	4
.nv.shared._Z16multiply_mix_addPPsPPPfS2_:
	.zero		9216


//--------------------- .nv.shared.reserved.0     --------------------------
	.section	.nv.shared.reserved.0,"aw",@nobits
	.weak		__nv_reservedSMEM_offset_0_alias
	.size		__nv_reservedSMEM_offset_0_alias, 0, 64
	.other		__nv_reservedSMEM_offset_0_alias,@"STO_CUDA_RESERVED_SHARED STV_DEFAULT"
__nv_reservedSMEM_offset_0_alias:
	.zero		0
	.zero		64


//--------------------- .nv.shared._Z16multiply_and_addPPPfS1_S0_ --------------------------
	.section	.nv.shared._Z16multiply_and_addPPPfS1_S0_,"aw",@nobits
	.sectionflags	@""
	.align	4
.nv.shared._Z16multiply_and_addPPPfS1_S0_:
	.zero		9216


//--------------------- .nv.constant0._Z16multiply_mix_addPPsPPPfS2_ --------------------------
	.section	.nv.constant0._Z16multiply_mix_addPPsPPPfS2_,"a",@progbits
	.sectionflags	@""
	.align	4
.nv.constant0._Z16multiply_mix_addPPsPPPfS2_:
	.zero		920


//--------------------- .nv.constant0._Z16multiply_and_addPPPfS1_S0_ --------------------------
	.section	.nv.constant0._Z16multiply_and_addPPPfS1_S0_,"a",@progbits
	.sectionflags	@""
	.align	4
.nv.constant0._Z16multiply_and_addPPPfS1_S0_:
	.zero		920


//--------------------- SYMBOLS --------------------------

	.type		.nv.reservedSmem.offset0,@object
	.size		.nv.reservedSmem.offset0,0x4
	.type		.nv.reservedSmem.cap,@object
	.size		.nv.reservedSmem.cap,0x4
	.type		__assertfail,@function
